	.headerflags	@"EF_CUDA_TEXMODE_UNIFIED EF_CUDA_64BIT_ADDRESS EF_CUDA_ACCELERATORS EF_CUDA_SM90 EF_CUDA_VIRTUAL_SM(EF_CUDA_SM90)"
	.elftype	@"ET_EXEC"


//--------------------- .nv.info                  --------------------------
	.section	.nv.info,"",@"SHT_CUDA_INFO"
	.align	4


	//----- nvinfo : EIATTR_REGCOUNT
	.align		4
        /*0000*/ 	.byte	0x04, 0x2f
        /*0002*/ 	.short	(.L_3 - .L_2)
	.align		4
.L_2:
        /*0004*/ 	.word	index@(triton_poi_fused_cat_13)
        /*0008*/ 	.word	0x00000060


	//----- nvinfo : EIATTR_MIN_STACK_SIZE
	.align		4
.L_3:
        /*000c*/ 	.byte	0x04, 0x12
        /*000e*/ 	.short	(.L_5 - .L_4)
	.align		4
.L_4:
        /*0010*/ 	.word	index@(triton_poi_fused_cat_13)
        /*0014*/ 	.word	0x00000000


	//----- nvinfo : EIATTR_FRAME_SIZE
	.align		4
.L_5:
        /*0018*/ 	.byte	0x04, 0x11
        /*001a*/ 	.short	(.L_7 - .L_6)
	.align		4
.L_6:
        /*001c*/ 	.word	index@(triton_poi_fused_cat_13)
        /*0020*/ 	.word	0x00000000


	//----- nvinfo : EIATTR_MIN_STACK_SIZE
	.align		4
.L_7:
        /*0024*/ 	.byte	0x04, 0x12
        /*0026*/ 	.short	(.L_9 - .L_8)
	.align		4
.L_8:
        /*0028*/ 	.word	index@(triton_poi_fused_cat_13)
        /*002c*/ 	.word	0x00000000
.L_9:


//--------------------- .nv.info.triton_poi_fused_cat_13 --------------------------
	.section	.nv.info.triton_poi_fused_cat_13,"",@"SHT_CUDA_INFO"
	.sectionflags	@""
	.align	4


	//----- nvinfo : EIATTR_CUDA_API_VERSION
	.align		4
        /*0000*/ 	.byte	0x04, 0x37
        /*0002*/ 	.short	(.L_11 - .L_10)
.L_10:
        /*0004*/ 	.word	0x0000007c


	//----- nvinfo : EIATTR_KPARAM_INFO
	.align		4
.L_11:
        /*0008*/ 	.byte	0x04, 0x17
        /*000a*/ 	.short	(.L_13 - .L_12)
.L_12:
        /*000c*/ 	.word	0x00000000
        /*0010*/ 	.short	0x001a
        /*0012*/ 	.short	0x00d0
        /*0014*/ 	.byte	0x00, 0xf0, 0x11, 0x00


	//----- nvinfo : EIATTR_KPARAM_INFO
	.align		4
.L_13:
        /*0018*/ 	.byte	0x04, 0x17
        /*001a*/ 	.short	(.L_15 - .L_14)
.L_14:
        /*001c*/ 	.word	0x00000000
        /*0020*/ 	.short	0x0019
        /*0022*/ 	.short	0x00c8
        /*0024*/ 	.byte	0x00, 0xf4, 0x21, 0x00


	//----- nvinfo : EIATTR_KPARAM_INFO
	.align		4
.L_15:
        /*0028*/ 	.byte	0x04, 0x17
        /*002a*/ 	.short	(.L_17 - .L_16)
.L_16:
        /*002c*/ 	.word	0x00000000
        /*0030*/ 	.short	0x0018
        /*0032*/ 	.short	0x00c0
        /*0034*/ 	.byte	0x00, 0xf4, 0x21, 0x00


	//----- nvinfo : EIATTR_KPARAM_INFO
	.align		4
.L_17:
        /*0038*/ 	.byte	0x04, 0x17
        /*003a*/ 	.short	(.L_19 - .L_18)
.L_18:
        /*003c*/ 	.word	0x00000000
        /*0040*/ 	.short	0x0017
        /*0042*/ 	.short	0x00b8
        /*0044*/ 	.byte	0x00, 0xf4, 0x21, 0x00


	//----- nvinfo : EIATTR_KPARAM_INFO
	.align		4
.L_19:
        /*0048*/ 	.byte	0x04, 0x17
        /*004a*/ 	.short	(.L_21 - .L_20)
.L_20:
        /*004c*/ 	.word	0x00000000
        /*0050*/ 	.short	0x0016
        /*0052*/ 	.short	0x00b0
        /*0054*/ 	.byte	0x00, 0xf4, 0x21, 0x00


	//----- nvinfo : EIATTR_KPARAM_INFO
	.align		4
.L_21:
        /*0058*/ 	.byte	0x04, 0x17
        /*005a*/ 	.short	(.L_23 - .L_22)
.L_22:
        /*005c*/ 	.word	0x00000000
        /*0060*/ 	.short	0x0015
        /*0062*/ 	.short	0x00a8
        /*0064*/ 	.byte	0x00, 0xf4, 0x21, 0x00


	//----- nvinfo : EIATTR_KPARAM_INFO
	.align		4
.L_23:
        /*0068*/ 	.byte	0x04, 0x17
        /*006a*/ 	.short	(.L_25 - .L_24)
.L_24:
        /*006c*/ 	.word	0x00000000
        /*0070*/ 	.short	0x0014
        /*0072*/ 	.short	0x00a0
        /*0074*/ 	.byte	0x00, 0xf4, 0x21, 0x00


	//----- nvinfo : EIATTR_KPARAM_INFO
	.align		4
.L_25:
        /*0078*/ 	.byte	0x04, 0x17
        /*007a*/ 	.short	(.L_27 - .L_26)
.L_26:
        /*007c*/ 	.word	0x00000000
        /*0080*/ 	.short	0x0013
        /*0082*/ 	.short	0x0098
        /*0084*/ 	.byte	0x00, 0xf4, 0x21, 0x00


	//----- nvinfo : EIATTR_KPARAM_INFO
	.align		4
.L_27:
        /*0088*/ 	.byte	0x04, 0x17
        /*008a*/ 	.short	(.L_29 - .L_28)
.L_28:
        /*008c*/ 	.word	0x00000000
        /*0090*/ 	.short	0x0012
        /*0092*/ 	.short	0x0090
        /*0094*/ 	.byte	0x00, 0xf4, 0x21, 0x00


	//----- nvinfo : EIATTR_KPARAM_INFO
	.align		4
.L_29:
        /*0098*/ 	.byte	0x04, 0x17
        /*009a*/ 	.short	(.L_31 - .L_30)
.L_30:
        /*009c*/ 	.word	0x00000000
        /*00a0*/ 	.short	0x0011
        /*00a2*/ 	.short	0x0088
        /*00a4*/ 	.byte	0x00, 0xf4, 0x21, 0x00


	//----- nvinfo : EIATTR_KPARAM_INFO
	.align		4
.L_31:
        /*00a8*/ 	.byte	0x04, 0x17
        /*00aa*/ 	.short	(.L_33 - .L_32)
.L_32:
        /*00ac*/ 	.word	0x00000000
        /*00b0*/ 	.short	0x0010
        /*00b2*/ 	.short	0x0080
        /*00b4*/ 	.byte	0x00, 0xf4, 0x21, 0x00


	//----- nvinfo : EIATTR_KPARAM_INFO
	.align		4
.L_33:
        /*00b8*/ 	.byte	0x04, 0x17
        /*00ba*/ 	.short	(.L_35 - .L_34)
.L_34:
        /*00bc*/ 	.word	0x00000000
        /*00c0*/ 	.short	0x000f
        /*00c2*/ 	.short	0x0078
        /*00c4*/ 	.byte	0x00, 0xf4, 0x21, 0x00


	//----- nvinfo : EIATTR_KPARAM_INFO
	.align		4
.L_35:
        /*00c8*/ 	.byte	0x04, 0x17
        /*00ca*/ 	.short	(.L_37 - .L_36)
.L_36:
        /*00cc*/ 	.word	0x00000000
        /*00d0*/ 	.short	0x000e
        /*00d2*/ 	.short	0x0070
        /*00d4*/ 	.byte	0x00, 0xf4, 0x21, 0x00


	//----- nvinfo : EIATTR_KPARAM_INFO
	.align		4
.L_37:
        /*00d8*/ 	.byte	0x04, 0x17
        /*00da*/ 	.short	(.L_39 - .L_38)
.L_38:
        /*00dc*/ 	.word	0x00000000
        /*00e0*/ 	.short	0x000d
        /*00e2*/ 	.short	0x0068
        /*00e4*/ 	.byte	0x00, 0xf4, 0x21, 0x00


	//----- nvinfo : EIATTR_KPARAM_INFO
	.align		4
.L_39:
        /*00e8*/ 	.byte	0x04, 0x17
        /*00ea*/ 	.short	(.L_41 - .L_40)
.L_40:
        /*00ec*/ 	.word	0x00000000
        /*00f0*/ 	.short	0x000c
        /*00f2*/ 	.short	0x0060
        /*00f4*/ 	.byte	0x00, 0xf4, 0x21, 0x00


	//----- nvinfo : EIATTR_KPARAM_INFO
	.align		4
.L_41:
        /*00f8*/ 	.byte	0x04, 0x17
        /*00fa*/ 	.short	(.L_43 - .L_42)
.L_42:
        /*00fc*/ 	.word	0x00000000
        /*0100*/ 	.short	0x000b
        /*0102*/ 	.short	0x0058
        /*0104*/ 	.byte	0x00, 0xf4, 0x21, 0x00


	//----- nvinfo : EIATTR_KPARAM_INFO
	.align		4
.L_43:
        /*0108*/ 	.byte	0x04, 0x17
        /*010a*/ 	.short	(.L_45 - .L_44)
.L_44:
        /*010c*/ 	.word	0x00000000
        /*0110*/ 	.short	0x000a
        /*0112*/ 	.short	0x0050
        /*0114*/ 	.byte	0x00, 0xf4, 0x21, 0x00


	//----- nvinfo : EIATTR_KPARAM_INFO
	.align		4
.L_45:
        /*0118*/ 	.byte	0x04, 0x17
        /*011a*/ 	.short	(.L_47 - .L_46)
.L_46:
        /*011c*/ 	.word	0x00000000
        /*0120*/ 	.short	0x0009
        /*0122*/ 	.short	0x0048
        /*0124*/ 	.byte	0x00, 0xf4, 0x21, 0x00


	//----- nvinfo : EIATTR_KPARAM_INFO
	.align		4
.L_47:
        /*0128*/ 	.byte	0x04, 0x17
        /*012a*/ 	.short	(.L_49 - .L_48)
.L_48:
        /*012c*/ 	.word	0x00000000
        /*0130*/ 	.short	0x0008
        /*0132*/ 	.short	0x0040
        /*0134*/ 	.byte	0x00, 0xf4, 0x21, 0x00


	//----- nvinfo : EIATTR_KPARAM_INFO
	.align		4
.L_49:
        /*0138*/ 	.byte	0x04, 0x17
        /*013a*/ 	.short	(.L_51 - .L_50)
.L_50:
        /*013c*/ 	.word	0x00000000
        /*0140*/ 	.short	0x0007
        /*0142*/ 	.short	0x0038
        /*0144*/ 	.byte	0x00, 0xf4, 0x21, 0x00


	//----- nvinfo : EIATTR_KPARAM_INFO
	.align		4
.L_51:
        /*0148*/ 	.byte	0x04, 0x17
        /*014a*/ 	.short	(.L_53 - .L_52)
.L_52:
        /*014c*/ 	.word	0x00000000
        /*0150*/ 	.short	0x0006
        /*0152*/ 	.short	0x0030
        /*0154*/ 	.byte	0x00, 0xf4, 0x21, 0x00


	//----- nvinfo : EIATTR_KPARAM_INFO
	.align		4
.L_53:
        /*0158*/ 	.byte	0x04, 0x17
        /*015a*/ 	.short	(.L_55 - .L_54)
.L_54:
        /*015c*/ 	.word	0x00000000
        /*0160*/ 	.short	0x0005
        /*0162*/ 	.short	0x0028
        /*0164*/ 	.byte	0x00, 0xf4, 0x21, 0x00


	//----- nvinfo : EIATTR_KPARAM_INFO
	.align		4
.L_55:
        /*0168*/ 	.byte	0x04, 0x17
        /*016a*/ 	.short	(.L_57 - .L_56)
.L_56:
        /*016c*/ 	.word	0x00000000
        /*0170*/ 	.short	0x0004
        /*0172*/ 	.short	0x0020
        /*0174*/ 	.byte	0x00, 0xf4, 0x21, 0x00


	//----- nvinfo : EIATTR_KPARAM_INFO
	.align		4
.L_57:
        /*0178*/ 	.byte	0x04, 0x17
        /*017a*/ 	.short	(.L_59 - .L_58)
.L_58:
        /*017c*/ 	.word	0x00000000
        /*0180*/ 	.short	0x0003
        /*0182*/ 	.short	0x0018
        /*0184*/ 	.byte	0x00, 0xf4, 0x21, 0x00


	//----- nvinfo : EIATTR_KPARAM_INFO
	.align		4
.L_59:
        /*0188*/ 	.byte	0x04, 0x17
        /*018a*/ 	.short	(.L_61 - .L_60)
.L_60:
        /*018c*/ 	.word	0x00000000
        /*0190*/ 	.short	0x0002
        /*0192*/ 	.short	0x0010
        /*0194*/ 	.byte	0x00, 0xf4, 0x21, 0x00


	//----- nvinfo : EIATTR_KPARAM_INFO
	.align		4
.L_61:
        /*0198*/ 	.byte	0x04, 0x17
        /*019a*/ 	.short	(.L_63 - .L_62)
.L_62:
        /*019c*/ 	.word	0x00000000
        /*01a0*/ 	.short	0x0001
        /*01a2*/ 	.short	0x0008
        /*01a4*/ 	.byte	0x00, 0xf4, 0x21, 0x00


	//----- nvinfo : EIATTR_KPARAM_INFO
	.align		4
.L_63:
        /*01a8*/ 	.byte	0x04, 0x17
        /*01aa*/ 	.short	(.L_65 - .L_64)
.L_64:
        /*01ac*/ 	.word	0x00000000
        /*01b0*/ 	.short	0x0000
        /*01b2*/ 	.short	0x0000
        /*01b4*/ 	.byte	0x00, 0xf4, 0x21, 0x00


	//----- nvinfo : EIATTR_SPARSE_MMA_MASK
	.align		4
.L_65:
        /*01b8*/ 	.byte	0x03, 0x50
        /*01ba*/ 	.short	0x0000


	//----- nvinfo : EIATTR_MAXREG_COUNT
	.align		4
        /*01bc*/ 	.byte	0x03, 0x1b
        /*01be*/ 	.short	0x00ff


	//----- nvinfo : EIATTR_EXIT_INSTR_OFFSETS
	.align		4
        /*01c0*/ 	.byte	0x04, 0x1c
        /*01c2*/ 	.short	(.L_67 - .L_66)


	//   ....[0]....
.L_66:
        /*01c4*/ 	.word	0x00004ba0


	//----- nvinfo : EIATTR_REQNTID
	.align		4
.L_67:
        /*01c8*/ 	.byte	0x04, 0x10
        /*01ca*/ 	.short	(.L_69 - .L_68)
.L_68:
        /*01cc*/ 	.word	0x00000080
        /*01d0*/ 	.word	0x00000001
        /*01d4*/ 	.word	0x00000001


	//----- nvinfo : EIATTR_CBANK_PARAM_SIZE
	.align		4
.L_69:
        /*01d8*/ 	.byte	0x03, 0x19
        /*01da*/ 	.short	0x00d4


	//----- nvinfo : EIATTR_PARAM_CBANK
	.align		4
        /*01dc*/ 	.byte	0x04, 0x0a
        /*01de*/ 	.short	(.L_71 - .L_70)
	.align		4
.L_70:
        /*01e0*/ 	.word	index@(.nv.constant0.triton_poi_fused_cat_13)
        /*01e4*/ 	.short	0x0210
        /*01e6*/ 	.short	0x00d4


	//----- nvinfo : EIATTR_SW_WAR
	.align		4
.L_71:
        /*01e8*/ 	.byte	0x04, 0x36
        /*01ea*/ 	.short	(.L_73 - .L_72)
.L_72:
        /*01ec*/ 	.word	0x00000008
.L_73:


//--------------------- .nv.callgraph             --------------------------
	.section	.nv.callgraph,"",@"SHT_CUDA_CALLGRAPH"
	.align	4
	.sectionentsize	8
	.align		4
        /*0000*/ 	.word	0x00000000
	.align		4
        /*0004*/ 	.word	0xffffffff
	.align		4
        /*0008*/ 	.word	0x00000000
	.align		4
        /*000c*/ 	.word	0xfffffffe
	.align		4
        /*0010*/ 	.word	0x00000000
	.align		4
        /*0014*/ 	.word	0xfffffffd
	.align		4
        /*0018*/ 	.word	0x00000000
	.align		4
        /*001c*/ 	.word	0xfffffffc


//--------------------- .nv.constant4             --------------------------
	.section	.nv.constant4,"a",@progbits
	.align	8
	.align		8
.nv.constant4:
        /*0000*/ 	.dword	_$_str
	.align		8
        /*0008*/ 	.dword	_$_str_$_2


//--------------------- .text.triton_poi_fused_cat_13 --------------------------
	.section	.text.triton_poi_fused_cat_13,"ax",@progbits
	.align	128
        .global         triton_poi_fused_cat_13
        .type           triton_poi_fused_cat_13,@function
        .size           triton_poi_fused_cat_13,(.L_x_1 - triton_poi_fused_cat_13)
        .other          triton_poi_fused_cat_13,@"STO_CUDA_ENTRY STV_DEFAULT"
triton_poi_fused_cat_13:
.text.triton_poi_fused_cat_13:
[----:B------:R-:W-:Y:S01]  /*0000*/  LDC R1, c[0x0][0x28] ;  /* 0x00000a00ff017b82 */ /* 0x000fe20000000800 */
[----:B------:R-:W1:Y:S07]  /*0010*/  S2R R0, SR_TID.X ;  /* 0x0000000000007919 */ /* 0x000e6e0000002100 */
[----:B------:R-:W2:Y:S01]  /*0020*/  LDC.64 R8, c[0x0][0x298] ;  /* 0x0000a600ff087b82 */ /* 0x000ea20000000a00 */
[----:B------:R-:W-:Y:S02]  /*0030*/  CS2R R16, SRZ ;  /* 0x0000000000107805 */ /* 0x000fe4000001ff00 */
[----:B------:R-:W-:Y:S01]  /*0040*/  CS2R R18, SRZ ;  /* 0x0000000000127805 */ /* 0x000fe2000001ff00 */
[----:B------:R-:W3:Y:S01]  /*0050*/  S2R R3, SR_CTAID.X ;  /* 0x0000000000037919 */ /* 0x000ee20000002500 */
[----:B------:R-:W-:Y:S01]  /*0060*/  ULDC.64 UR4, c[0x0][0x208] ;  /* 0x0000820000047ab9 */ /* 0x000fe20000000a00 */
[----:B------:R-:W-:Y:S01]  /*0070*/  CS2R R6, SRZ ;  /* 0x0000000000067805 */ /* 0x000fe2000001ff00 */
[----:B------:R-:W-:Y:S01]  /*0080*/  ULDC.64 UR6, c[0x0][0x288] ;  /* 0x0000a20000067ab9 */ /* 0x000fe20000000a00 */
[----:B------:R-:W4:Y:S01]  /*0090*/  LDC.64 R24, c[0x0][0x290] ;  /* 0x0000a400ff187b82 */ /* 0x000f220000000a00 */
[----:B------:R-:W-:-:S02]  /*00a0*/  CS2R R14, SRZ ;  /* 0x00000000000e7805 */ /* 0x000fc4000001ff00 */
[----:B------:R-:W-:Y:S02]  /*00b0*/  CS2R R48, SRZ ;  /* 0x0000000000307805 */ /* 0x000fe4000001ff00 */
[----:B------:R-:W-:-:S03]  /*00c0*/  CS2R R50, SRZ ;  /* 0x0000000000327805 */ /* 0x000fc6000001ff00 */
[----:B------:R-:W5:Y:S01]  /*00d0*/  LDC.64 R44, c[0x0][0x2a0] ;  /* 0x0000a800ff2c7b82 */ /* 0x000f620000000a00 */
[----:B------:R-:W-:Y:S02]  /*00e0*/  CS2R R28, SRZ ;  /* 0x00000000001c7805 */ /* 0x000fe4000001ff00 */
[----:B------:R-:W-:Y:S02]  /*00f0*/  CS2R R30, SRZ ;  /* 0x00000000001e7805 */ /* 0x000fe4000001ff00 */
[----:B------:R-:W-:Y:S02]  /*0100*/  CS2R R36, SRZ ;  /* 0x0000000000247805 */ /* 0x000fe4000001ff00 */
[----:B------:R-:W-:Y:S02]  /*0110*/  CS2R R38, SRZ ;  /* 0x0000000000267805 */ /* 0x000fe4000001ff00 */
[----:B------:R-:W-:Y:S02]  /*0120*/  CS2R R32, SRZ ;  /* 0x0000000000207805 */ /* 0x000fe4000001ff00 */
[----:B------:R-:W-:Y:S01]  /*0130*/  CS2R R34, SRZ ;  /* 0x0000000000227805 */ /* 0x000fe2000001ff00 */
[----:B------:R-:W-:Y:S01]  /*0140*/  ULDC.64 UR8, c[0x0][0x260] ;  /* 0x0000980000087ab9 */ /* 0x000fe20000000a00 */
[----:B------:R-:W-:-:S02]  /*0150*/  CS2R R40, SRZ ;  /* 0x0000000000287805 */ /* 0x000fc4000001ff00 */
[----:B------:R-:W-:Y:S01]  /*0160*/  CS2R R42, SRZ ;  /* 0x00000000002a7805 */ /* 0x000fe2000001ff00 */
[----:B------:R-:W4:Y:S01]  /*0170*/  LDC.64 R78, c[0x0][0x210] ;  /* 0x00008400ff4e7b82 */ /* 0x000f220000000a00 */
[----:B-1----:R-:W-:-:S07]  /*0180*/  IMAD.SHL.U32 R0, R0, 0x4, RZ ;  /* 0x0000000400007824 */ /* 0x002fce00078e00ff */
[----:B------:R-:W1:Y:S01]  /*0190*/  LDC.64 R84, c[0x0][0x270] ;  /* 0x00009c00ff547b82 */ /* 0x000e620000000a00 */
[----:B------:R-:W-:-:S05]  /*01a0*/  LOP3.LUT R0, R0, 0x1fc, RZ, 0xc0, !PT ;  /* 0x000001fc00007812 */ /* 0x000fca00078ec0ff */
[----:B---3--:R-:W-:-:S04]  /*01b0*/  IMAD R0, R3, 0x400, R0 ;  /* 0x0000040003007824 */ /* 0x008fc800078e0200 */
[----:B------:R-:W-:-:S04]  /*01c0*/  VIADD R3, R0, 0x200 ;  /* 0x0000020000037836 */ /* 0x000fc80000000000 */
[----:B------:R-:W-:-:S05]  /*01d0*/  IMAD.HI R2, R3, 0x66666667, RZ ;  /* 0x6666666703027827 */ /* 0x000fca00078e02ff */
[----:B------:R-:W-:-:S04]  /*01e0*/  SHF.R.U32.HI R5, RZ, 0x1f, R2 ;  /* 0x0000001fff057819 */ /* 0x000fc80000011602 */
[----:B------:R-:W-:Y:S01]  /*01f0*/  LEA.HI.SX32 R58, R2, R5, 0x17 ;  /* 0x00000005023a7211 */ /* 0x000fe200078fbaff */
[----:B------:R-:W-:-:S04]  /*0200*/  IMAD.HI R2, R0, 0x66666667, RZ ;  /* 0x6666666700027827 */ /* 0x000fc800078e02ff */
[----:B------:R-:W-:Y:S01]  /*0210*/  IMAD R3, R58, -0x500, R3 ;  /* 0xfffffb003a037824 */ /* 0x000fe200078e0203 */
[----:B------:R-:W-:-:S03]  /*0220*/  SHF.R.U32.HI R5, RZ, 0x1f, R2 ;  /* 0x0000001fff057819 */ /* 0x000fc60000011602 */
[C---:B--2---:R-:W-:Y:S01]  /*0230*/  IMAD.WIDE R10, R3.reuse, 0x4, R8 ;  /* 0x00000004030a7825 */ /* 0x044fe200078e0208 */
[----:B------:R-:W-:Y:S02]  /*0240*/  LEA.HI.SX32 R27, R2, R5, 0x17 ;  /* 0x00000005021b7211 */ /* 0x000fe400078fbaff */
[----:B------:R-:W-:-:S03]  /*0250*/  LOP3.LUT R62, R3, 0xffffff00, RZ, 0xc0, !PT ;  /* 0xffffff00033e7812 */ /* 0x000fc600078ec0ff */
[----:B------:R-:W-:Y:S01]  /*0260*/  IMAD R2, R27, -0x500, R0 ;  /* 0xfffffb001b027824 */ /* 0x000fe200078e0200 */
[----:B------:R-:W-:-:S04]  /*0270*/  ISETP.NE.AND P5, PT, R62, 0x300, PT ;  /* 0x000003003e00780c */ /* 0x000fc80003fa5270 */
[----:B------:R-:W-:-:S04]  /*0280*/  LOP3.LUT R63, R2, 0xffffff00, RZ, 0xc0, !PT ;  /* 0xffffff00023f7812 */ /* 0x000fc800078ec0ff */
[----:B------:R-:W-:Y:S02]  /*0290*/  ISETP.NE.AND P6, PT, R63, 0x300, PT ;  /* 0x000003003f00780c */ /* 0x000fe40003fc5270 */
[----:B------:R-:W-:Y:S01]  /*02a0*/  CS2R R4, SRZ ;  /* 0x0000000000047805 */ /* 0x000fe2000001ff00 */
[----:B------:R-:W-:Y:S02]  /*02b0*/  IMAD.WIDE R8, R2, 0x4, R8 ;  /* 0x0000000402087825 */ /* 0x000fe400078e0208 */
[----:B------:R2:W3:Y:S08]  /*02c0*/  @!P5 LDG.E.EL.128 R16, desc[UR4][R10.64+-0xc00] ;  /* 0xfff400040a10d981 */ /* 0x0004f0000c2e1d00 */
[----:B------:R1:W3:Y:S01]  /*02d0*/  @!P6 LDG.E.EL.128 R4, desc[UR4][R8.64+-0xc00] ;  /* 0xfff400040804e981 */ /* 0x0002e2000c2e1d00 */
[----:B------:R-:W-:-:S02]  /*02e0*/  IMAD.SHL.U32 R58, R58, 0x100, RZ ;  /* 0x000001003a3a7824 */ /* 0x000fc400078e00ff */
[----:B----4-:R-:W-:-:S03]  /*02f0*/  IMAD.WIDE R20, R3, 0x4, R24 ;  /* 0x0000000403147825 */ /* 0x010fc600078e0218 */
[----:B------:R-:W-:Y:S02]  /*0300*/  SHF.R.S32.HI R12, RZ, 0x1f, R58 ;  /* 0x0000001fff0c7819 */ /* 0x000fe4000001143a */
[----:B------:R-:W-:-:S04]  /*0310*/  IADD3 R54, P0, R3, R58, RZ ;  /* 0x0000003a03367210 */ /* 0x000fc80007f1e0ff */
[----:B--2---:R-:W-:Y:S02]  /*0320*/  LEA.HI.X.SX32 R11, R3, R12, 0x1, P0 ;  /* 0x0000000c030b7211 */ /* 0x004fe400000f0eff */
[----:B------:R-:W-:Y:S02]  /*0330*/  CS2R R12, SRZ ;  /* 0x00000000000c7805 */ /* 0x000fe4000001ff00 */
[C---:B------:R-:W-:Y:S01]  /*0340*/  SHF.L.U64.HI R46, R54.reuse, 0x2, R11 ;  /* 0x00000002362e7819 */ /* 0x040fe2000001020b */
[----:B------:R-:W-:-:S03]  /*0350*/  IMAD.SHL.U32 R54, R54, 0x4, RZ ;  /* 0x0000000436367824 */ /* 0x000fc600078e00ff */
[----:B------:R5:W2:Y:S02]  /*0360*/  @!P5 LDG.E.EL.128 R12, desc[UR4][R20.64+-0xc00] ;  /* 0xfff40004140cd981 */ /* 0x000aa4000c2e1d00 */
[----:B------:R-:W-:-:S04]  /*0370*/  IADD3 R22, P0, R54, UR6, RZ ;  /* 0x0000000636167c10 */ /* 0x000fc8000ff1e0ff */
[----:B------:R-:W-:-:S05]  /*0380*/  IADD3.X R23, R46, UR7, RZ, P0, !PT ;  /* 0x000000072e177c10 */ /* 0x000fca00087fe4ff */
[----:B------:R4:W2:Y:S01]  /*0390*/  @!P5 LDG.E.EL.128 R48, desc[UR4][R22.64+-0xc00] ;  /* 0xfff400041630d981 */ /* 0x0008a2000c2e1d00 */
[----:B------:R-:W-:-:S05]  /*03a0*/  IMAD.SHL.U32 R11, R27, 0x100, RZ ;  /* 0x000001001b0b7824 */ /* 0x000fca00078e00ff */
[----:B01----:R-:W-:Y:S02]  /*03b0*/  SHF.R.S32.HI R9, RZ, 0x1f, R11 ;  /* 0x0000001fff097819 */ /* 0x003fe4000001140b */
[----:B------:R-:W-:-:S04]  /*03c0*/  IADD3 R60, P0, R2, R11, RZ ;  /* 0x0000000b023c7210 */ /* 0x000fc80007f1e0ff */
[----:B------:R-:W-:Y:S02]  /*03d0*/  LEA.HI.X.SX32 R47, R2, R9, 0x1, P0 ;  /* 0x00000009022f7211 */ /* 0x000fe400000f0eff */
[----:B------:R-:W0:Y:S02]  /*03e0*/  LDC.64 R8, c[0x0][0x2a8] ;  /* 0x0000aa00ff087b82 */ /* 0x000e240000000a00 */
[C---:B------:R-:W-:Y:S01]  /*03f0*/  SHF.L.U64.HI R47, R60.reuse, 0x2, R47 ;  /* 0x000000023c2f7819 */ /* 0x040fe2000001022f */
[----:B------:R-:W-:-:S05]  /*0400*/  IMAD.SHL.U32 R60, R60, 0x4, RZ ;  /* 0x000000043c3c7824 */ /* 0x000fca00078e00ff */
[----:B------:R-:W-:-:S04]  /*0410*/  IADD3 R56, P0, R60, UR6, RZ ;  /* 0x000000063c387c10 */ /* 0x000fc8000ff1e0ff */
[----:B------:R-:W-:Y:S01]  /*0420*/  IADD3.X R57, R47, UR7, RZ, P0, !PT ;  /* 0x000000072f397c10 */ /* 0x000fe200087fe4ff */
[----:B-----5:R-:W-:Y:S01]  /*0430*/  IMAD.WIDE R20, R3, 0x4, R44 ;  /* 0x0000000403147825 */ /* 0x020fe200078e022c */
[----:B------:R-:W-:Y:S02]  /*0440*/  CS2R R26, SRZ ;  /* 0x00000000001a7805 */ /* 0x000fe4000001ff00 */
[----:B------:R-:W-:Y:S01]  /*0450*/  ISETP.NE.AND P3, PT, R62, 0x200, PT ;  /* 0x000002003e00780c */ /* 0x000fe20003f65270 */
[----:B------:R-:W-:Y:S01]  /*0460*/  ULDC.64 UR6, c[0x0][0x238] ;  /* 0x00008e0000067ab9 */ /* 0x000fe20000000a00 */
[----:B------:R-:W5:Y:S01]  /*0470*/  @!P6 LDG.E.EL.128 R28, desc[UR4][R56.64+-0xc00] ;  /* 0xfff40004381ce981 */ /* 0x000f62000c2e1d00 */
[C---:B----4-:R-:W-:Y:S01]  /*0480*/  IMAD.WIDE R22, R2.reuse, 0x4, R24 ;  /* 0x0000000402167825 */ /* 0x050fe200078e0218 */
[----:B------:R-:W-:Y:S02]  /*0490*/  CS2R R24, SRZ ;  /* 0x0000000000187805 */ /* 0x000fe4000001ff00 */
[----:B------:R1:W4:Y:S01]  /*04a0*/  @!P5 LDG.E.EL.128 R36, desc[UR4][R20.64+-0xc00] ;  /* 0xfff400041424d981 */ /* 0x000322000c2e1d00 */
[----:B------:R-:W-:-:S03]  /*04b0*/  IMAD.WIDE R44, R2, 0x4, R44 ;  /* 0x00000004022c7825 */ /* 0x000fc600078e022c */
[----:B------:R0:W2:Y:S02]  /*04c0*/  @!P6 LDG.E.EL.128 R32, desc[UR4][R22.64+-0xc00] ;  /* 0xfff400041620e981 */ /* 0x0000a4000c2e1d00 */
[--C-:B0-----:R-:W-:Y:S02]  /*04d0*/  IMAD.WIDE R52, R3, 0x4, R8.reuse ;  /* 0x0000000403347825 */ /* 0x101fe400078e0208 */
[----:B------:R0:W2:Y:S02]  /*04e0*/  @!P6 LDG.E.EL.128 R24, desc[UR4][R44.64+-0xc00] ;  /* 0xfff400042c18e981 */ /* 0x0000a4000c2e1d00 */
[----:B------:R-:W-:Y:S01]  /*04f0*/  IMAD.WIDE R8, R2, 0x4, R8 ;  /* 0x0000000402087825 */ /* 0x000fe200078e0208 */
[----:B-1----:R-:W-:Y:S01]  /*0500*/  CS2R R20, SRZ ;  /* 0x0000000000147805 */ /* 0x002fe2000001ff00 */
[----:B------:R-:W4:Y:S01]  /*0510*/  @!P5 LDG.E.EL.128 R40, desc[UR4][R52.64+-0xc00] ;  /* 0xfff400043428d981 */ /* 0x000f22000c2e1d00 */
[----:B------:R-:W-:Y:S02]  /*0520*/  CS2R R22, SRZ ;  /* 0x0000000000167805 */ /* 0x000fe4000001ff00 */
[----:B0-----:R-:W-:-:S04]  /*0530*/  IADD3 R44, P2, R54, UR8, RZ ;  /* 0x00000008362c7c10 */ /* 0x001fc8000ff5e0ff */
[----:B------:R0:W4:Y:S01]  /*0540*/  @!P6 LDG.E.EL.128 R20, desc[UR4][R8.64+-0xc00] ;  /* 0xfff400040814e981 */ /* 0x000122000c2e1d00 */
[----:B------:R-:W-:Y:S02]  /*0550*/  IADD3.X R45, R46, UR9, RZ, P2, !PT ;  /* 0x000000092e2d7c10 */ /* 0x000fe400097fe4ff */
[----:B---3--:R-:W-:Y:S02]  /*0560*/  SEL R17, R17, RZ, !P5 ;  /* 0x000000ff11117207 */ /* 0x008fe40006800000 */
[----:B------:R-:W-:-:S03]  /*0570*/  SEL R18, R18, RZ, !P5 ;  /* 0x000000ff12127207 */ /* 0x000fc60006800000 */
[----:B------:R-:W-:Y:S01]  /*0580*/  FADD R17, R17, 9.9999997473787516356e-06 ;  /* 0x3727c5ac11117421 */ /* 0x000fe20000000000 */
[----:B------:R-:W-:-:S03]  /*0590*/  SEL R57, R5, RZ, !P6 ;  /* 0x000000ff05397207 */ /* 0x000fc60007000000 */
[----:B------:R-:W1:Y:S01]  /*05a0*/  MUFU.SQRT R59, R17 ;  /* 0x00000011003b7308 */ /* 0x000e620000002000 */
[----:B------:R-:W-:Y:S01]  /*05b0*/  FADD R5, R18, 9.9999997473787516356e-06 ;  /* 0x3727c5ac12057421 */ /* 0x000fe20000000000 */
[----:B------:R-:W-:Y:S02]  /*05c0*/  SEL R19, R19, RZ, !P5 ;  /* 0x000000ff13137207 */ /* 0x000fe40006800000 */
[----:B------:R-:W-:-:S04]  /*05d0*/  SEL R61, R6, RZ, !P6 ;  /* 0x000000ff063d7207 */ /* 0x000fc80007000000 */
[----:B------:R-:W3:Y:S01]  /*05e0*/  MUFU.SQRT R5, R5 ;  /* 0x0000000500057308 */ /* 0x000ee20000002000 */
[----:B------:R-:W-:Y:S01]  /*05f0*/  FADD R6, R19, 9.9999997473787516356e-06 ;  /* 0x3727c5ac13067421 */ /* 0x000fe20000000000 */
[----:B------:R-:W-:Y:S02]  /*0600*/  SEL R55, R16, RZ, !P5 ;  /* 0x000000ff10377207 */ /* 0x000fe40006800000 */
[----:B------:R-:W-:Y:S02]  /*0610*/  SEL R4, R4, RZ, !P6 ;  /* 0x000000ff04047207 */ /* 0x000fe40007000000 */
[----:B-1----:R-:W-:Y:S02]  /*0620*/  FSETP.GT.AND P0, PT, R59, 8.50705917302346158658e+37, PT ;  /* 0x7e8000003b00780b */ /* 0x002fe40003f04000 */
[----:B------:R-:W1:Y:S01]  /*0630*/  MUFU.SQRT R6, R6 ;  /* 0x0000000600067308 */ /* 0x000e620000002000 */
[----:B------:R-:W-:Y:S01]  /*0640*/  FADD R55, R55, 9.9999997473787516356e-06 ;  /* 0x3727c5ac37377421 */ /* 0x000fe20000000000 */
[----:B------:R-:W-:Y:S01]  /*0650*/  FSETP.GEU.AND P1, PT, R59, 1.175494350822287508e-38, PT ;  /* 0x008000003b00780b */ /* 0x000fe20003f2e000 */
[----:B------:R-:W-:Y:S01]  /*0660*/  FADD R10, R4, 9.9999997473787516356e-06 ;  /* 0x3727c5ac040a7421 */ /* 0x000fe20000000000 */
[----:B------:R-:W-:-:S02]  /*0670*/  IMAD.MOV.U32 R4, RZ, RZ, 0x3e800000 ;  /* 0x3e800000ff047424 */ /* 0x000fc400078e00ff */
[----:B------:R-:W-:Y:S01]  /*0680*/  FADD R61, R61, 9.9999997473787516356e-06 ;  /* 0x3727c5ac3d3d7421 */ /* 0x000fe20000000000 */
[----:B---3--:R-:W-:Y:S01]  /*0690*/  FSETP.GT.AND P2, PT, R5, 8.50705917302346158658e+37, PT ;  /* 0x7e8000000500780b */ /* 0x008fe20003f44000 */
[----:B0-----:R-:W0:Y:S01]  /*06a0*/  MUFU.SQRT R8, R55 ;  /* 0x0000003700087308 */ /* 0x001e220000002000 */
[----:B------:R-:W-:Y:S02]  /*06b0*/  SEL R7, R7, RZ, !P6 ;  /* 0x000000ff07077207 */ /* 0x000fe40007000000 */
[----:B------:R-:W-:Y:S01]  /*06c0*/  FSEL R64, R4, 1, P0 ;  /* 0x3f80000004407808 */ /* 0x000fe20000000000 */
[----:B------:R-:W-:Y:S01]  /*06d0*/  @P0 FMUL R59, R59, 0.25 ;  /* 0x3e8000003b3b0820 */ /* 0x000fe20000400000 */
[----:B------:R-:W-:Y:S01]  /*06e0*/  FSETP.GEU.AND P0, PT, R5, 1.175494350822287508e-38, PT ;  /* 0x008000000500780b */ /* 0x000fe20003f0e000 */
[----:B------:R-:W-:Y:S01]  /*06f0*/  FADD R7, R7, 9.9999997473787516356e-06 ;  /* 0x3727c5ac07077421 */ /* 0x000fe20000000000 */
[----:B-1----:R-:W-:Y:S01]  /*0700*/  FSETP.GT.AND P4, PT, R6, 8.50705917302346158658e+37, PT ;  /* 0x7e8000000600780b */ /* 0x002fe20003f84000 */
[----:B------:R-:W1:Y:S01]  /*0710*/  MUFU.SQRT R61, R61 ;  /* 0x0000003d003d7308 */ /* 0x000e620000002000 */
[----:B------:R-:W-:Y:S01]  /*0720*/  @!P1 FMUL R59, R59, 16777216 ;  /* 0x4b8000003b3b9820 */ /* 0x000fe20000400000 */
[----:B------:R-:W-:Y:S01]  /*0730*/  @!P1 FMUL R64, R64, 16777216 ;  /* 0x4b80000040409820 */ /* 0x000fe20000400000 */
[----:B------:R-:W-:Y:S01]  /*0740*/  FSETP.GEU.AND P1, PT, R6, 1.175494350822287508e-38, PT ;  /* 0x008000000600780b */ /* 0x000fe20003f2e000 */
[----:B------:R-:W-:Y:S01]  /*0750*/  @P2 FMUL R5, R5, 0.25 ;  /* 0x3e80000005052820 */ /* 0x000fe20000400000 */
[----:B------:R-:W-:-:S02]  /*0760*/  FSEL R9, R4, 1, P2 ;  /* 0x3f80000004097808 */ /* 0x000fc40001000000 */
[----:B0-----:R-:W-:Y:S01]  /*0770*/  FSETP.GT.AND P2, PT, R8, 8.50705917302346158658e+37, PT ;  /* 0x7e8000000800780b */ /* 0x001fe20003f44000 */
[----:B------:R-:W0:Y:S01]  /*0780*/  MUFU.SQRT R7, R7 ;  /* 0x0000000700077308 */ /* 0x000e220000002000 */
[----:B------:R-:W-:Y:S01]  /*0790*/  FSEL R67, R4, 1, P4 ;  /* 0x3f80000004437808 */ /* 0x000fe20002000000 */
[----:B------:R-:W-:Y:S01]  /*07a0*/  @!P0 FMUL R5, R5, 16777216 ;  /* 0x4b80000005058820 */ /* 0x000fe20000400000 */
[----:B------:R-:W-:Y:S01]  /*07b0*/  @!P0 FMUL R9, R9, 16777216 ;  /* 0x4b80000009098820 */ /* 0x000fe20000400000 */
[----:B------:R-:W-:Y:S01]  /*07c0*/  @P4 FMUL R6, R6, 0.25 ;  /* 0x3e80000006064820 */ /* 0x000fe20000400000 */
[----:B------:R-:W-:Y:S01]  /*07d0*/  FADD R57, R57, 9.9999997473787516356e-06 ;  /* 0x3727c5ac39397421 */ /* 0x000fe20000000000 */
[----:B------:R-:W-:Y:S02]  /*07e0*/  FSETP.GEU.AND P0, PT, R8, 1.175494350822287508e-38, PT ;  /* 0x008000000800780b */ /* 0x000fe40003f0e000 */
[----:B------:R-:W3:Y:S01]  /*07f0*/  MUFU.SQRT R10, R10 ;  /* 0x0000000a000a7308 */ /* 0x000ee20000002000 */
[----:B-1----:R-:W-:Y:S01]  /*0800*/  FSETP.GT.AND P4, PT, R61, 8.50705917302346158658e+37, PT ;  /* 0x7e8000003d00780b */ /* 0x002fe20003f84000 */
[----:B------:R-:W-:Y:S01]  /*0810*/  @!P1 FMUL R6, R6, 16777216 ;  /* 0x4b80000006069820 */ /* 0x000fe20000400000 */
[----:B------:R-:W-:Y:S01]  /*0820*/  @!P1 FMUL R67, R67, 16777216 ;  /* 0x4b80000043439820 */ /* 0x000fe20000400000 */
[----:B------:R-:W-:Y:S01]  /*0830*/  FSETP.GEU.AND P1, PT, R61, 1.175494350822287508e-38, PT ;  /* 0x008000003d00780b */ /* 0x000fe20003f2e000 */
[----:B------:R-:W-:Y:S01]  /*0840*/  @P2 FMUL R8, R8, 0.25 ;  /* 0x3e80000008082820 */ /* 0x000fe20000400000 */
[----:B------:R-:W-:-:S02]  /*0850*/  FSEL R65, R4, 1, P2 ;  /* 0x3f80000004417808 */ /* 0x000fc40001000000 */
[----:B------:R-:W1:Y:S01]  /*0860*/  MUFU.SQRT R57, R57 ;  /* 0x0000003900397308 */ /* 0x000e620000002000 */
[----:B0-----:R-:W-:Y:S02]  /*0870*/  FSETP.GT.AND P2, PT, R7, 8.50705917302346158658e+37, PT ;  /* 0x7e8000000700780b */ /* 0x001fe40003f44000 */
[----:B------:R-:W-:Y:S01]  /*0880*/  FSEL R53, R4, 1, P4 ;  /* 0x3f80000004357808 */ /* 0x000fe20002000000 */
[----:B------:R-:W-:Y:S01]  /*0890*/  @!P0 FMUL R8, R8, 16777216 ;  /* 0x4b80000008088820 */ /* 0x000fe20000400000 */
[----:B------:R-:W-:Y:S01]  /*08a0*/  @!P0 FMUL R65, R65, 16777216 ;  /* 0x4b80000041418820 */ /* 0x000fe20000400000 */
[----:B------:R-:W-:Y:S01]  /*08b0*/  @P4 FMUL R61, R61, 0.25 ;  /* 0x3e8000003d3d4820 */ /* 0x000fe20000400000 */
[----:B------:R-:W-:Y:S02]  /*08c0*/  CS2R R16, SRZ ;  /* 0x0000000000107805 */ /* 0x000fe4000001ff00 */
[----:B------:R-:W-:Y:S02]  /*08d0*/  CS2R R18, SRZ ;  /* 0x0000000000127805 */ /* 0x000fe4000001ff00 */
[----:B---3--:R-:W-:Y:S01]  /*08e0*/  FSETP.GT.AND P0, PT, R10, 8.50705917302346158658e+37, PT ;  /* 0x7e8000000a00780b */ /* 0x008fe20003f04000 */
[----:B------:R-:W-:Y:S01]  /*08f0*/  @!P1 FMUL R61, R61, 16777216 ;  /* 0x4b8000003d3d9820 */ /* 0x000fe20000400000 */
[----:B------:R-:W-:Y:S01]  /*0900*/  @!P1 FMUL R53, R53, 16777216 ;  /* 0x4b80000035359820 */ /* 0x000fe20000400000 */
[----:B------:R-:W-:-:S02]  /*0910*/  FSETP.GEU.AND P4, PT, R7, 1.175494350822287508e-38, PT ;  /* 0x008000000700780b */ /* 0x000fc40003f8e000 */
[----:B------:R-:W-:Y:S01]  /*0920*/  FSETP.GEU.AND P1, PT, R10, 1.175494350822287508e-38, PT ;  /* 0x008000000a00780b */ /* 0x000fe20003f2e000 */
[----:B------:R-:W-:Y:S01]  /*0930*/  @P2 FMUL R7, R7, 0.25 ;  /* 0x3e80000007072820 */ /* 0x000fe20000400000 */
[C---:B------:R-:W-:Y:S01]  /*0940*/  FSEL R52, R4.reuse, 1, P2 ;  /* 0x3f80000004347808 */ /* 0x040fe20001000000 */
[----:B------:R0:W3:Y:S01]  /*0950*/  @!P3 LDG.E.EL.128 R16, desc[UR4][R44.64+-0x800] ;  /* 0xfff800042c10b981 */ /* 0x0000e2000c2e1d00 */
[----:B-1----:R-:W-:Y:S02]  /*0960*/  FSETP.GT.AND P2, PT, R57, 8.50705917302346158658e+37, PT ;  /* 0x7e8000003900780b */ /* 0x002fe40003f44000 */
[----:B------:R-:W-:Y:S01]  /*0970*/  FSEL R55, R4, 1, P0 ;  /* 0x3f80000004377808 */ /* 0x000fe20000000000 */
[----:B0-----:R-:W0:Y:S01]  /*0980*/  LDC.64 R44, c[0x0][0x268] ;  /* 0x00009a00ff2c7b82 */ /* 0x001e220000000a00 */
[----:B------:R-:W-:-:S05]  /*0990*/  @P0 FMUL R10, R10, 0.25 ;  /* 0x3e8000000a0a0820 */ /* 0x000fca0000400000 */
[----:B------:R-:W-:Y:S01]  /*09a0*/  @!P1 FMUL R55, R55, 16777216 ;  /* 0x4b80000037379820 */ /* 0x000fe20000400000 */
[----:B------:R-:W-:Y:S01]  /*09b0*/  FSEL R56, R4, 1, P2 ;  /* 0x3f80000004387808 */ /* 0x000fe20001000000 */
[----:B------:R-:W-:Y:S01]  /*09c0*/  @!P1 FMUL R10, R10, 16777216 ;  /* 0x4b8000000a0a9820 */ /* 0x000fe20000400000 */
[C---:B------:R-:W-:Y:S01]  /*09d0*/  FSETP.GEU.AND P1, PT, R57.reuse, 1.175494350822287508e-38, PT ;  /* 0x008000003900780b */ /* 0x040fe20003f2e000 */
[----:B------:R-:W-:Y:S01]  /*09e0*/  @P2 FMUL R57, R57, 0.25 ;  /* 0x3e80000039392820 */ /* 0x000fe20000400000 */
[----:B------:R-:W-:Y:S02]  /*09f0*/  ISETP.NE.AND P2, PT, R62, 0x100, PT ;  /* 0x000001003e00780c */ /* 0x000fe40003f45270 */
[----:B--2---:R-:W-:Y:S02]  /*0a00*/  SEL R62, R15, RZ, !P5 ;  /* 0x000000ff0f3e7207 */ /* 0x004fe40006800000 */
[----:B------:R-:W-:Y:S02]  /*0a10*/  SEL R15, R14, RZ, !P5 ;  /* 0x000000ff0e0f7207 */ /* 0x000fe40006800000 */
[----:B------:R-:W-:-:S02]  /*0a20*/  SEL R51, R51, RZ, !P5 ;  /* 0x000000ff33337207 */ /* 0x000fc40006800000 */
[----:B------:R-:W-:Y:S02]  /*0a30*/  SEL R14, R13, RZ, !P5 ;  /* 0x000000ff0d0e7207 */ /* 0x000fe40006800000 */
[----:B------:R-:W-:Y:S02]  /*0a40*/  SEL R48, R48, RZ, !P5 ;  /* 0x000000ff30307207 */ /* 0x000fe40006800000 */
[----:B------:R-:W-:Y:S02]  /*0a50*/  SEL R49, R49, RZ, !P5 ;  /* 0x000000ff31317207 */ /* 0x000fe40006800000 */
[----:B------:R-:W-:Y:S02]  /*0a60*/  SEL R50, R50, RZ, !P5 ;  /* 0x000000ff32327207 */ /* 0x000fe40006800000 */
[----:B------:R-:W-:Y:S01]  /*0a70*/  SEL R13, R12, RZ, !P5 ;  /* 0x000000ff0c0d7207 */ /* 0x000fe20006800000 */
[----:B------:R-:W-:Y:S01]  /*0a80*/  @!P4 FMUL R7, R7, 16777216 ;  /* 0x4b8000000707c820 */ /* 0x000fe20000400000 */
[----:B------:R-:W-:Y:S01]  /*0a90*/  @!P4 FMUL R52, R52, 16777216 ;  /* 0x4b8000003434c820 */ /* 0x000fe20000400000 */
[----:B------:R-:W-:Y:S01]  /*0aa0*/  ISETP.NE.AND P0, PT, R63, 0x100, PT ;  /* 0x000001003f00780c */ /* 0x000fe20003f05270 */
[----:B------:R-:W-:Y:S01]  /*0ab0*/  FADD R51, R51, -R62 ;  /* 0x8000003e33337221 */ /* 0x000fe20000000000 */
[----:B------:R-:W-:Y:S01]  /*0ac0*/  ISETP.NE.AND P4, PT, R63, 0x200, PT ;  /* 0x000002003f00780c */ /* 0x000fe20003f85270 */
[----:B------:R-:W-:Y:S01]  /*0ad0*/  FADD R62, R50, -R15 ;  /* 0x8000000f323e7221 */ /* 0x000fe20000000000 */
[----:B------:R-:W-:Y:S01]  /*0ae0*/  FADD R63, R49, -R14 ;  /* 0x8000000e313f7221 */ /* 0x000fe20000000000 */
[----:B------:R-:W-:Y:S01]  /*0af0*/  FADD R66, R48, -R13 ;  /* 0x8000000d30427221 */ /* 0x000fe20000000000 */
[----:B------:R-:W-:-:S02]  /*0b00*/  CS2R R12, SRZ ;  /* 0x00000000000c7805 */ /* 0x000fc4000001ff00 */
[----:B------:R-:W-:Y:S01]  /*0b10*/  CS2R R14, SRZ ;  /* 0x00000000000e7805 */ /* 0x000fe2000001ff00 */
[----:B0-----:R-:W-:-:S05]  /*0b20*/  IMAD.WIDE R48, R3, 0x4, R44 ;  /* 0x0000000403307825 */ /* 0x001fca00078e022c */
[----:B------:R0:W2:Y:S01]  /*0b30*/  @!P3 LDG.E.EL.128 R12, desc[UR4][R48.64+-0x800] ;  /* 0xfff80004300cb981 */ /* 0x0000a2000c2e1d00 */
[----:B------:R-:W1:Y:S08]  /*0b40*/  MUFU.RCP R6, R6 ;  /* 0x0000000600067308 */ /* 0x000e700000001000 */
[----:B------:R-:W0:Y:S08]  /*0b50*/  MUFU.RCP R50, R5 ;  /* 0x0000000500327308 */ /* 0x000e300000001000 */
[----:B------:R-:W5:Y:S08]  /*0b60*/  MUFU.RCP R8, R8 ;  /* 0x0000000800087308 */ /* 0x000f700000001000 */
[----:B------:R-:W5:Y:S01]  /*0b70*/  MUFU.RCP R59, R59 ;  /* 0x0000003b003b7308 */ /* 0x000f620000001000 */
[----:B-1----:R-:W-:Y:S01]  /*0b80*/  FMUL R68, R6, R67 ;  /* 0x0000004306447220 */ /* 0x002fe20000400000 */
[----:B0-----:R-:W-:Y:S01]  /*0b90*/  FMUL R9, R50, R9 ;  /* 0x0000000932097220 */ /* 0x001fe20000400000 */
[----:B------:R-:W-:Y:S01]  /*0ba0*/  @!P1 FMUL R57, R57, 16777216 ;  /* 0x4b80000039399820 */ /* 0x000fe20000400000 */
[----:B----4-:R-:W-:Y:S01]  /*0bb0*/  SEL R6, R39, RZ, !P5 ;  /* 0x000000ff27067207 */ /* 0x010fe20006800000 */
[----:B------:R-:W-:Y:S01]  /*0bc0*/  FMUL R51, R68, R51 ;  /* 0x0000003344337220 */ /* 0x000fe20000400000 */
[----:B------:R-:W-:Y:S01]  /*0bd0*/  SEL R5, R43, RZ, !P5 ;  /* 0x000000ff2b057207 */ /* 0x000fe20006800000 */
[----:B-----5:R-:W-:Y:S01]  /*0be0*/  FMUL R65, R8, R65 ;  /* 0x0000004108417220 */ /* 0x020fe20000400000 */
[----:B------:R-:W-:Y:S01]  /*0bf0*/  SEL R8, R37, RZ, !P5 ;  /* 0x000000ff25087207 */ /* 0x000fe20006800000 */
[----:B------:R-:W-:Y:S01]  /*0c00*/  FMUL R62, R9, R62 ;  /* 0x0000003e093e7220 */ /* 0x000fe20000400000 */
[----:B------:R-:W-:-:S02]  /*0c10*/  SEL R37, R38, RZ, !P5 ;  /* 0x000000ff26257207 */ /* 0x000fc40006800000 */
[----:B------:R-:W-:Y:S01]  /*0c20*/  SEL R42, R42, RZ, !P5 ;  /* 0x000000ff2a2a7207 */ /* 0x000fe20006800000 */
[----:B------:R-:W-:Y:S01]  /*0c30*/  FMUL R64, R59, R64 ;  /* 0x000000403b407220 */ /* 0x000fe20000400000 */
[----:B------:R-:W-:Y:S01]  /*0c40*/  SEL R59, R36, RZ, !P5 ;  /* 0x000000ff243b7207 */ /* 0x000fe20006800000 */
[----:B------:R-:W0:Y:S01]  /*0c50*/  MUFU.RCP R57, R57 ;  /* 0x0000003900397308 */ /* 0x000e220000001000 */
[----:B------:R-:W-:Y:S01]  /*0c60*/  SEL R36, R28, RZ, !P6 ;  /* 0x000000ff1c247207 */ /* 0x000fe20007000000 */
[----:B------:R-:W-:Y:S01]  /*0c70*/  FFMA R5, R6, R51, R5 ;  /* 0x0000003306057223 */ /* 0x000fe20000000005 */
[----:B------:R-:W-:Y:S01]  /*0c80*/  SEL R28, R31, RZ, !P6 ;  /* 0x000000ff1f1c7207 */ /* 0x000fe20007000000 */
[----:B------:R-:W-:Y:S01]  /*0c90*/  FFMA R6, R37, R62, R42 ;  /* 0x0000003e25067223 */ /* 0x000fe2000000002a */
[----:B------:R-:W-:-:S03]  /*0ca0*/  SEL R31, R32, RZ, !P6 ;  /* 0x000000ff201f7207 */ /* 0x000fc60007000000 */
[----:B------:R-:W1:Y:S01]  /*0cb0*/  MUFU.RCP R49, R7 ;  /* 0x0000000700317308 */ /* 0x000e620000001000 */
[----:B------:R-:W-:Y:S02]  /*0cc0*/  SEL R37, R29, RZ, !P6 ;  /* 0x000000ff1d257207 */ /* 0x000fe40007000000 */
[----:B------:R-:W-:Y:S01]  /*0cd0*/  SEL R29, R30, RZ, !P6 ;  /* 0x000000ff1e1d7207 */ /* 0x000fe20007000000 */
[----:B------:R-:W-:Y:S01]  /*0ce0*/  FADD R31, R36, -R31 ;  /* 0x8000001f241f7221 */ /* 0x000fe20000000000 */
[----:B------:R-:W-:Y:S01]  /*0cf0*/  SEL R30, R33, RZ, !P6 ;  /* 0x000000ff211e7207 */ /* 0x000fe20007000000 */
[----:B------:R-:W-:Y:S02]  /*0d00*/  @!P1 FMUL R56, R56, 16777216 ;  /* 0x4b80000038389820 */ /* 0x000fe40000400000 */
[----:B------:R-:W4:Y:S01]  /*0d10*/  MUFU.RCP R50, R61 ;  /* 0x0000003d00327308 */ /* 0x000f220000001000 */
[----:B------:R-:W-:Y:S01]  /*0d20*/  IADD3 R36, P1, R60, UR8, RZ ;  /* 0x000000083c247c10 */ /* 0x000fe2000ff3e0ff */
[----:B------:R-:W-:-:S03]  /*0d30*/  FADD R30, R37, -R30 ;  /* 0x8000001e251e7221 */ /* 0x000fc60000000000 */
[----:B------:R-:W-:Y:S02]  /*0d40*/  IADD3.X R37, R47, UR9, RZ, P1, !PT ;  /* 0x000000092f257c10 */ /* 0x000fe40008ffe4ff */
[----:B------:R-:W-:Y:S01]  /*0d50*/  IADD3 R38, P1, R60, UR6, RZ ;  /* 0x000000063c267c10 */ /* 0x000fe2000ff3e0ff */
[----:B------:R-:W5:Y:S01]  /*0d60*/  MUFU.RCP R10, R10 ;  /* 0x0000000a000a7308 */ /* 0x000f620000001000 */
[----:B0-----:R-:W-:Y:S01]  /*0d70*/  FMUL R57, R57, R56 ;  /* 0x0000003839397220 */ /* 0x001fe20000400000 */
[----:B-1----:R-:W-:Y:S01]  /*0d80*/  FMUL R49, R49, R52 ;  /* 0x0000003431317220 */ /* 0x002fe20000400000 */
[----:B------:R-:W-:Y:S02]  /*0d90*/  IADD3.X R39, R47, UR7, RZ, P1, !PT ;  /* 0x000000072f277c10 */ /* 0x000fe40008ffe4ff */
[----:B------:R-:W-:Y:S01]  /*0da0*/  IADD3 R52, P1, R54, UR6, RZ ;  /* 0x0000000636347c10 */ /* 0x000fe2000ff3e0ff */
[----:B------:R-:W-:Y:S01]  /*0db0*/  FMUL R30, R57, R30 ;  /* 0x0000001e391e7220 */ /* 0x000fe20000400000 */
[----:B----4-:R-:W-:Y:S01]  /*0dc0*/  FMUL R50, R50, R53 ;  /* 0x0000003532327220 */ /* 0x010fe20000400000 */
[----:B------:R-:W-:Y:S01]  /*0dd0*/  SEL R35, R35, RZ, !P6 ;  /* 0x000000ff23237207 */ /* 0x000fe20007000000 */
[----:B------:R-:W0:Y:S01]  /*0de0*/  LDC.64 R56, c[0x0][0x2b8] ;  /* 0x0000ae00ff387b82 */ /* 0x000e220000000a00 */
[----:B------:R-:W-:Y:S01]  /*0df0*/  IADD3.X R53, R46, UR7, RZ, P1, !PT ;  /* 0x000000072e357c10 */ /* 0x000fe20008ffe4ff */
[----:B------:R-:W-:Y:S01]  /*0e00*/  ULDC.64 UR6, c[0x0][0x2b0] ;  /* 0x0000ac0000067ab9 */ /* 0x000fe20000000a00 */
[----:B------:R-:W-:-:S02]  /*0e10*/  SEL R41, R41, RZ, !P5 ;  /* 0x000000ff29297207 */ /* 0x000fc40006800000 */
[----:B------:R-:W-:Y:S02]  /*0e20*/  SEL R40, R40, RZ, !P5 ;  /* 0x000000ff28287207 */ /* 0x000fe40006800000 */
[----:B------:R-:W-:Y:S02]  /*0e30*/  P2R R9, PR, RZ, 0x20 ;  /* 0x00000020ff097803 */ /* 0x000fe40000000000 */
[----:B------:R-:W-:Y:S02]  /*0e40*/  SEL R34, R34, RZ, !P6 ;  /* 0x000000ff22227207 */ /* 0x000fe40007000000 */
[----:B------:R-:W-:Y:S01]  /*0e50*/  IADD3 R60, P1, R60, UR6, RZ ;  /* 0x000000063c3c7c10 */ /* 0x000fe2000ff3e0ff */
[----:B------:R-:W-:Y:S01]  /*0e60*/  FMUL R63, R64, R63 ;  /* 0x0000003f403f7220 */ /* 0x000fe20000400000 */
[----:B------:R-:W-:Y:S01]  /*0e70*/  ISETP.GT.AND P5, PT, R3, 0x3ff, PT ;  /* 0x000003ff0300780c */ /* 0x000fe20003fa4270 */
[----:B------:R-:W-:Y:S01]  /*0e80*/  FADD R28, R28, -R35 ;  /* 0x800000231c1c7221 */ /* 0x000fe20000000000 */
[----:B------:R-:W-:Y:S01]  /*0e90*/  FMUL R66, R65, R66 ;  /* 0x0000004241427220 */ /* 0x000fe20000400000 */
[----:B------:R-:W-:Y:S01]  /*0ea0*/  IADD3.X R61, R47, UR7, RZ, P1, !PT ;  /* 0x000000072f3d7c10 */ /* 0x000fe20008ffe4ff */
[----:B------:R-:W-:Y:S01]  /*0eb0*/  FADD R29, R29, -R34 ;  /* 0x800000221d1d7221 */ /* 0x000fe20000000000 */
[----:B-----5:R-:W-:Y:S01]  /*0ec0*/  FMUL R32, R10, R55 ;  /* 0x000000370a207220 */ /* 0x020fe20000400000 */
[----:B------:R-:W-:Y:S01]  /*0ed0*/  IADD3 R62, P1, R54, UR6, RZ ;  /* 0x00000006363e7c10 */ /* 0x000fe2000ff3e0ff */
[----:B------:R-:W-:Y:S01]  /*0ee0*/  FFMA R7, R8, R63, R41 ;  /* 0x0000003f08077223 */ /* 0x000fe20000000029 */
[----:B------:R-:W-:Y:S01]  /*0ef0*/  FMUL R10, R49, R28 ;  /* 0x0000001c310a7220 */ /* 0x000fe20000400000 */
[----:B------:R-:W-:Y:S01]  /*0f00*/  FFMA R8, R59, R66, R40 ;  /* 0x000000423b087223 */ /* 0x000fe20000000028 */
[----:B------:R-:W-:-:S02]  /*0f10*/  SEL R28, R23, RZ, !P6 ;  /* 0x000000ff171c7207 */ /* 0x000fc40007000000 */
[----:B------:R-:W-:Y:S02]  /*0f20*/  CS2R R40, SRZ ;  /* 0x0000000000287805 */ /* 0x000fe4000001ff00 */
[----:B------:R-:W-:Y:S02]  /*0f30*/  SEL R69, R20, RZ, !P6 ;  /* 0x000000ff14457207 */ /* 0x000fe40007000000 */
[----:B------:R-:W-:Y:S02]  /*0f40*/  CS2R R42, SRZ ;  /* 0x00000000002a7805 */ /* 0x000fe4000001ff00 */
[----:B------:R-:W-:Y:S01]  /*0f50*/  SEL R24, R24, RZ, !P6 ;  /* 0x000000ff18187207 */ /* 0x000fe20007000000 */
[----:B------:R-:W-:Y:S01]  /*0f60*/  FMUL R29, R50, R29 ;  /* 0x0000001d321d7220 */ /* 0x000fe20000400000 */
[----:B------:R-:W-:Y:S01]  /*0f70*/  SEL R25, R25, RZ, !P6 ;  /* 0x000000ff19197207 */ /* 0x000fe20007000000 */
[----:B------:R-:W-:Y:S01]  /*0f80*/  FMUL R31, R32, R31 ;  /* 0x0000001f201f7220 */ /* 0x000fe20000400000 */
[----:B------:R-:W-:-:S02]  /*0f90*/  SEL R26, R26, RZ, !P6 ;  /* 0x000000ff1a1a7207 */ /* 0x000fc40007000000 */
[----:B------:R-:W-:Y:S01]  /*0fa0*/  SEL R27, R27, RZ, !P6 ;  /* 0x000000ff1b1b7207 */ /* 0x000fe20007000000 */
[----:B------:R-:W-:Y:S01]  /*0fb0*/  IMAD.WIDE R72, R2, 0x4, R44 ;  /* 0x0000000402487825 */ /* 0x000fe200078e022c */
[----:B------:R-:W-:Y:S01]  /*0fc0*/  SEL R23, R22, RZ, !P6 ;  /* 0x000000ff16177207 */ /* 0x000fe20007000000 */
[----:B------:R-:W1:Y:S01]  /*0fd0*/  LDC.64 R54, c[0x0][0x240] ;  /* 0x00009000ff367b82 */ /* 0x000e620000000a00 */
[----:B------:R-:W-:Y:S02]  /*0fe0*/  SEL R20, R21, RZ, !P6 ;  /* 0x000000ff15147207 */ /* 0x000fe40007000000 */
[----:B------:R-:W-:Y:S01]  /*0ff0*/  IADD3.X R63, R46, UR7, RZ, P1, !PT ;  /* 0x000000072e3f7c10 */ /* 0x000fe20008ffe4ff */
[----:B------:R-:W-:Y:S01]  /*1000*/  FFMA R10, R27, R10, R28 ;  /* 0x0000000a1b0a7223 */ /* 0x000fe2000000001c */
[----:B------:R-:W-:Y:S01]  /*1010*/  FFMA R64, R26, R29, R23 ;  /* 0x0000001d1a407223 */ /* 0x000fe20000000017 */
[----:B------:R-:W-:Y:S01]  /*1020*/  FFMA R65, R25, R30, R20 ;  /* 0x0000001e19417223 */ /* 0x000fe20000000014 */
[----:B------:R-:W-:Y:S01]  /*1030*/  FFMA R69, R24, R31, R69 ;  /* 0x0000001f18457223 */ /* 0x000fe20000000045 */
[----:B------:R-:W-:-:S02]  /*1040*/  CS2R R28, SRZ ;  /* 0x00000000001c7805 */ /* 0x000fc4000001ff00 */
[----:B------:R-:W-:Y:S01]  /*1050*/  CS2R R30, SRZ ;  /* 0x00000000001e7805 */ /* 0x000fe2000001ff00 */
[----:B------:R-:W4:Y:S01]  /*1060*/  @P5 LDG.E.EL.128 R40, desc[UR4][R62.64+-0x1000] ;  /* 0xfff000043e285981 */ /* 0x000f22000c2e1d00 */
[----:B------:R-:W-:Y:S02]  /*1070*/  CS2R R48, SRZ ;  /* 0x0000000000307805 */ /* 0x000fe4000001ff00 */
[----:B------:R-:W-:Y:S02]  /*1080*/  CS2R R50, SRZ ;  /* 0x0000000000327805 */ /* 0x000fe4000001ff00 */
[----:B------:R-:W-:Y:S01]  /*1090*/  P2R R70, PR, RZ, 0x40 ;  /* 0x00000040ff467803 */ /* 0x000fe20000000000 */
[----:B------:R0:W5:Y:S01]  /*10a0*/  @!P4 LDG.E.EL.128 R28, desc[UR4][R72.64+-0x800] ;  /* 0xfff80004481cc981 */ /* 0x000162000c2e1d00 */
[C---:B------:R-:W-:Y:S01]  /*10b0*/  IMAD.IADD R83, R2.reuse, 0x1, R11 ;  /* 0x0000000102537824 */ /* 0x040fe200078e020b */
[----:B------:R-:W-:Y:S01]  /*10c0*/  ISETP.GT.AND P6, PT, R2, 0x3ff, PT ;  /* 0x000003ff0200780c */ /* 0x000fe20003fc4270 */
[----:B------:R-:W-:-:S02]  /*10d0*/  IMAD.IADD R11, R3, 0x1, R58 ;  /* 0x00000001030b7824 */ /* 0x000fc400078e023a */
[----:B0-----:R-:W-:-:S04]  /*10e0*/  IMAD.WIDE R72, R3, 0x4, R56 ;  /* 0x0000000403487825 */ /* 0x001fc800078e0238 */
[--C-:B------:R-:W-:Y:S01]  /*10f0*/  IMAD.WIDE R82, R83, 0x4, R78.reuse ;  /* 0x0000000453527825 */ /* 0x100fe200078e024e */
[----:B------:R0:W5:Y:S03]  /*1100*/  @P5 LDG.E.EL.128 R48, desc[UR4][R72.64+-0x1000] ;  /* 0xfff0000448305981 */ /* 0x000166000c2e1d00 */
[----:B------:R-:W-:-:S04]  /*1110*/  IMAD.WIDE R78, R11, 0x4, R78 ;  /* 0x000000040b4e7825 */ /* 0x000fc800078e024e */
[----:B0-----:R-:W-:Y:S01]  /*1120*/  IMAD.WIDE R72, R2, 0x4, R56 ;  /* 0x0000000402487825 */ /* 0x001fe200078e0238 */
[----:B------:R-:W-:Y:S02]  /*1130*/  CS2R R56, SRZ ;  /* 0x0000000000387805 */ /* 0x000fe4000001ff00 */
[----:B---3--:R-:W-:Y:S02]  /*1140*/  SEL R19, R19, RZ, !P3 ;  /* 0x000000ff13137207 */ /* 0x008fe40005800000 */
[----:B--2---:R-:W-:-:S05]  /*1150*/  SEL R58, R15, RZ, !P3 ;  /* 0x000000ff0f3a7207 */ /* 0x004fca0005800000 */
[----:B------:R-:W-:Y:S01]  /*1160*/  FADD R11, R19, -R58 ;  /* 0x8000003a130b7221 */ /* 0x000fe20000000000 */
[----:B------:R-:W-:-:S06]  /*1170*/  CS2R R58, SRZ ;  /* 0x00000000003a7805 */ /* 0x000fcc000001ff00 */
[----:B------:R-:W2:Y:S01]  /*1180*/  @P6 LDG.E.EL.128 R56, desc[UR4][R72.64+-0x1000] ;  /* 0xfff0000448386981 */ /* 0x000ea2000c2e1d00 */
[----:B------:R-:W-:Y:S02]  /*1190*/  CS2R R20, SRZ ;  /* 0x0000000000147805 */ /* 0x000fe4000001ff00 */
[----:B------:R-:W-:Y:S02]  /*11a0*/  CS2R R22, SRZ ;  /* 0x0000000000167805 */ /* 0x000fe4000001ff00 */
[----:B------:R-:W-:Y:S02]  /*11b0*/  CS2R R24, SRZ ;  /* 0x0000000000187805 */ /* 0x000fe4000001ff00 */
[----:B------:R-:W-:Y:S02]  /*11c0*/  CS2R R26, SRZ ;  /* 0x00000000001a7805 */ /* 0x000fe4000001ff00 */
[----:B------:R-:W-:Y:S02]  /*11d0*/  CS2R R32, SRZ ;  /* 0x0000000000207805 */ /* 0x000fe4000001ff00 */
[----:B------:R-:W-:Y:S01]  /*11e0*/  CS2R R34, SRZ ;  /* 0x0000000000227805 */ /* 0x000fe2000001ff00 */
[----:B------:R0:W3:Y:S01]  /*11f0*/  @!P4 LDG.E.EL.128 R20, desc[UR4][R36.64+-0x800] ;  /* 0xfff800042414c981 */ /* 0x0000e2000c2e1d00 */
[----:B-1----:R-:W-:-:S03]  /*1200*/  IMAD.WIDE R66, R2, 0x4, R54 ;  /* 0x0000000402427825 */ /* 0x002fc600078e0236 */
[----:B------:R1:W3:Y:S01]  /*1210*/  @!P0 LDG.E.EL.128 R24, desc[UR4][R38.64+-0x400] ;  /* 0xfffc000426188981 */ /* 0x0002e2000c2e1d00 */
[----:B------:R-:W-:Y:S01]  /*1220*/  IMAD.WIDE R62, R3, 0x4, R54 ;  /* 0x00000004033e7825 */ /* 0x000fe200078e0236 */
[----:B------:R-:W-:Y:S02]  /*1230*/  CS2R R44, SRZ ;  /* 0x00000000002c7805 */ /* 0x000fe4000001ff00 */
[----:B------:R-:W-:Y:S01]  /*1240*/  CS2R R46, SRZ ;  /* 0x00000000002e7805 */ /* 0x000fe2000001ff00 */
[----:B------:R1:W3:Y:S01]  /*1250*/  @!P2 LDG.E.EL.128 R32, desc[UR4][R52.64+-0x400] ;  /* 0xfffc00043420a981 */ /* 0x0002e2000c2e1d00 */
[----:B0-----:R-:W-:Y:S02]  /*1260*/  CS2R R36, SRZ ;  /* 0x0000000000247805 */ /* 0x001fe4000001ff00 */
[----:B-1----:R-:W-:Y:S02]  /*1270*/  CS2R R38, SRZ ;  /* 0x0000000000267805 */ /* 0x002fe4000001ff00 */
[----:B------:R-:W-:-:S02]  /*1280*/  CS2R R54, SRZ ;  /* 0x0000000000367805 */ /* 0x000fc4000001ff00 */
[----:B------:R-:W-:Y:S01]  /*1290*/  ISETP.GE.AND P1, PT, R3, 0x100, PT ;  /* 0x000001000300780c */ /* 0x000fe20003f26270 */
[----:B------:R-:W3:Y:S01]  /*12a0*/  @!P2 LDG.E.EL.128 R44, desc[UR4][R62.64+-0x400] ;  /* 0xfffc00043e2ca981 */ /* 0x000ee2000c2e1d00 */
[----:B------:R-:W-:-:S03]  /*12b0*/  CS2R R52, SRZ ;  /* 0x0000000000347805 */ /* 0x000fc6000001ff00 */
[----:B------:R0:W3:Y:S01]  /*12c0*/  @!P0 LDG.E.EL.128 R36, desc[UR4][R66.64+-0x400] ;  /* 0xfffc000442248981 */ /* 0x0000e2000c2e1d00 */
[----:B------:R-:W-:-:S03]  /*12d0*/  SEL R16, R16, RZ, !P3 ;  /* 0x000000ff10107207 */ /* 0x000fc60005800000 */
[----:B------:R1:W3:Y:S01]  /*12e0*/  @P6 LDG.E.EL.128 R52, desc[UR4][R60.64+-0x1000] ;  /* 0xfff000043c346981 */ /* 0x0002e2000c2e1d00 */
[----:B0-----:R-:W-:Y:S02]  /*12f0*/  SEL R66, R13, RZ, !P3 ;  /* 0x000000ff0d427207 */ /* 0x001fe40005800000 */
[----:B------:R-:W-:Y:S02]  /*1300*/  SEL R13, R12, RZ, !P3 ;  /* 0x000000ff0c0d7207 */ /* 0x000fe40005800000 */
[----:B------:R-:W-:Y:S02]  /*1310*/  CS2R R62, SRZ ;  /* 0x00000000003e7805 */ /* 0x000fe4000001ff00 */
[----:B-1----:R-:W-:Y:S01]  /*1320*/  CS2R R60, SRZ ;  /* 0x00000000003c7805 */ /* 0x002fe2000001ff00 */
[----:B------:R-:W-:Y:S01]  /*1330*/  FADD R68, R16, -R13 ;  /* 0x8000000d10447221 */ /* 0x000fe20000000000 */
[----:B------:R-:W-:-:S04]  /*1340*/  SEL R67, R14, RZ, !P3 ;  /* 0x000000ff0e437207 */ /* 0x000fc80005800000 */
[----:B------:R2:W3:Y:S01]  /*1350*/  @!P1 LDG.E.EL.128 R60, desc[UR4][R78.64] ;  /* 0x000000044e3c9981 */ /* 0x0004e2000c2e1d00 */
[----:B------:R-:W-:Y:S02]  /*1360*/  CS2R R14, SRZ ;  /* 0x00000000000e7805 */ /* 0x000fe4000001ff00 */
[----:B----4-:R-:W-:Y:S02]  /*1370*/  SEL R72, R42, RZ, P5 ;  /* 0x000000ff2a487207 */ /* 0x010fe40002800000 */
[----:B------:R-:W-:Y:S02]  /*1380*/  SEL R71, R43, RZ, P5 ;  /* 0x000000ff2b477207 */ /* 0x000fe40002800000 */
[----:B------:R-:W0:Y:S01]  /*1390*/  LDC.64 R42, c[0x0][0x218] ;  /* 0x00008600ff2a7b82 */ /* 0x000e220000000a00 */
[----:B------:R-:W-:Y:S02]  /*13a0*/  SEL R41, R41, RZ, P5 ;  /* 0x000000ff29297207 */ /* 0x000fe40002800000 */
[----:B------:R-:W-:-:S02]  /*13b0*/  SEL R40, R40, RZ, P5 ;  /* 0x000000ff28287207 */ /* 0x000fc40002800000 */
[----:B-----5:R-:W-:Y:S02]  /*13c0*/  SEL R12, R51, RZ, P5 ;  /* 0x000000ff330c7207 */ /* 0x020fe40002800000 */
[----:B------:R-:W-:Y:S02]  /*13d0*/  SEL R13, R50, RZ, P5 ;  /* 0x000000ff320d7207 */ /* 0x000fe40002800000 */
[----:B------:R-:W-:Y:S01]  /*13e0*/  SEL R73, R48, RZ, P5 ;  /* 0x000000ff30497207 */ /* 0x000fe20002800000 */
[----:B------:R-:W-:Y:S01]  /*13f0*/  FADD R71, R71, -R12 ;  /* 0x8000000c47477221 */ /* 0x000fe20000000000 */
[----:B------:R-:W-:Y:S01]  /*1400*/  SEL R12, R49, RZ, P5 ;  /* 0x000000ff310c7207 */ /* 0x000fe20002800000 */
[----:B------:R-:W-:Y:S01]  /*1410*/  FADD R72, R72, -R13 ;  /* 0x8000000d48487221 */ /* 0x000fe20000000000 */
[----:B------:R-:W-:Y:S01]  /*1420*/  SEL R18, R18, RZ, !P3 ;  /* 0x000000ff12127207 */ /* 0x000fe20005800000 */
[----:B------:R-:W-:Y:S01]  /*1430*/  FADD R73, R40, -R73 ;  /* 0x8000004928497221 */ /* 0x000fe20000000000 */
[----:B--2---:R-:W-:Y:S01]  /*1440*/  SEL R79, R58, RZ, P6 ;  /* 0x000000ff3a4f7207 */ /* 0x004fe20003000000 */
[----:B------:R-:W-:Y:S01]  /*1450*/  FADD R58, R41, -R12 ;  /* 0x8000000c293a7221 */ /* 0x000fe20000000000 */
[----:B------:R-:W-:Y:S01]  /*1460*/  CS2R R12, SRZ ;  /* 0x00000000000c7805 */ /* 0x000fe2000001ff00 */
[----:B0-----:R-:W-:Y:S01]  /*1470*/  IMAD.WIDE R40, R3, 0x4, R42 ;  /* 0x0000000403287825 */ /* 0x001fe200078e022a */
[----:B------:R-:W-:Y:S01]  /*1480*/  SEL R81, R56, RZ, P6 ;  /* 0x000000ff38517207 */ /* 0x000fe20003000000 */
[----:B------:R-:W0:Y:S03]  /*1490*/  LDC.64 R50, c[0x0][0x220] ;  /* 0x00008800ff327b82 */ /* 0x000e260000000a00 */
[----:B------:R-:W2:Y:S01]  /*14a0*/  @!P1 LDG.E.EL.128 R12, desc[UR4][R40.64] ;  /* 0x00000004280c9981 */ /* 0x000ea2000c2e1d00 */
[----:B------:R-:W-:-:S02]  /*14b0*/  ISETP.GE.AND P5, PT, R2, 0x100, PT ;  /* 0x000001000200780c */ /* 0x000fc40003fa6270 */
[----:B------:R-:W-:Y:S01]  /*14c0*/  SEL R17, R17, RZ, !P3 ;  /* 0x000000ff11117207 */ /* 0x000fe20005800000 */
[----:B------:R-:W-:Y:S01]  /*14d0*/  FADD R67, R18, -R67 ;  /* 0x8000004312437221 */ /* 0x000fe20000000000 */
[----:B------:R-:W-:-:S03]  /*14e0*/  CS2R R18, SRZ ;  /* 0x0000000000127805 */ /* 0x000fc6000001ff00 */
[----:B------:R-:W-:Y:S01]  /*14f0*/  FADD R66, R17, -R66 ;  /* 0x8000004211427221 */ /* 0x000fe20000000000 */
[----:B------:R-:W-:-:S06]  /*1500*/  CS2R R16, SRZ ;  /* 0x0000000000107805 */ /* 0x000fcc000001ff00 */
[----:B------:R-:W4:Y:S01]  /*1510*/  @!P5 LDG.E.EL.128 R16, desc[UR4][R82.64] ;  /* 0x000000045210d981 */ /* 0x000f22000c2e1d00 */
[----:B---3--:R-:W-:Y:S02]  /*1520*/  SEL R52, R52, RZ, P6 ;  /* 0x000000ff34347207 */ /* 0x008fe40003000000 */
[----:B------:R-:W-:-:S03]  /*1530*/  SEL R48, R53, RZ, P6 ;  /* 0x000000ff35307207 */ /* 0x000fc60003000000 */
[----:B------:R-:W-:Y:S01]  /*1540*/  FADD R81, R52, -R81 ;  /* 0x8000005134517221 */ /* 0x000fe20000000000 */
[----:B------:R-:W-:Y:S01]  /*1550*/  IMAD.WIDE R52, R2, 0x4, R42 ;  /* 0x0000000402347825 */ /* 0x000fe200078e022a */
[----:B------:R-:W-:Y:S02]  /*1560*/  CS2R R42, SRZ ;  /* 0x00000000002a7805 */ /* 0x000fe4000001ff00 */
[----:B------:R-:W-:Y:S02]  /*1570*/  SEL R49, R61, RZ, !P1 ;  /* 0x000000ff3d317207 */ /* 0x000fe40004800000 */
[----:B--2---:R-:W-:-:S05]  /*1580*/  SEL R40, R13, RZ, !P1 ;  /* 0x000000ff0d287207 */ /* 0x004fca0004800000 */
[----:B------:R-:W-:Y:S01]  /*1590*/  FADD R49, R49, -R40 ;  /* 0x8000002831317221 */ /* 0x000fe20000000000 */
[----:B------:R-:W-:-:S06]  /*15a0*/  CS2R R40, SRZ ;  /* 0x0000000000287805 */ /* 0x000fcc000001ff00 */
[----:B------:R-:W2:Y:S01]  /*15b0*/  @!P5 LDG.E.EL.128 R40, desc[UR4][R52.64] ;  /* 0x000000043428d981 */ /* 0x000ea2000c2e1d00 */
[----:B------:R-:W-:Y:S02]  /*15c0*/  SEL R54, R54, RZ, P6 ;  /* 0x000000ff36367207 */ /* 0x000fe40003000000 */
[----:B------:R-:W-:Y:S02]  /*15d0*/  SEL R77, R12, RZ, !P1 ;  /* 0x000000ff0c4d7207 */ /* 0x000fe40004800000 */
[----:B------:R-:W-:Y:S01]  /*15e0*/  SEL R62, R62, RZ, !P1 ;  /* 0x000000ff3e3e7207 */ /* 0x000fe20004800000 */
[----:B------:R-:W-:Y:S01]  /*15f0*/  FADD R79, R54, -R79 ;  /* 0x8000004f364f7221 */ /* 0x000fe20000000000 */
[----:B------:R-:W-:Y:S02]  /*1600*/  SEL R13, R14, RZ, !P1 ;  /* 0x000000ff0e0d7207 */ /* 0x000fe40004800000 */
[----:B------:R-:W-:Y:S02]  /*1610*/  SEL R15, R15, RZ, !P1 ;  /* 0x000000ff0f0f7207 */ /* 0x000fe40004800000 */
[----:B------:R-:W-:-:S02]  /*1620*/  SEL R54, R63, RZ, !P1 ;  /* 0x000000ff3f367207 */ /* 0x000fc40004800000 */
[----:B----4-:R-:W-:Y:S02]  /*1630*/  SEL R17, R17, RZ, !P5 ;  /* 0x000000ff11117207 */ /* 0x010fe40006800000 */
[----:B------:R-:W-:Y:S01]  /*1640*/  SEL R16, R16, RZ, !P5 ;  /* 0x000000ff10107207 */ /* 0x000fe20006800000 */
[----:B------:R-:W-:Y:S01]  /*1650*/  FADD R54, R54, -R15 ;  /* 0x8000000f36367221 */ /* 0x000fe20000000000 */
[----:B------:R-:W-:Y:S02]  /*1660*/  CS2R R14, SRZ ;  /* 0x00000000000e7805 */ /* 0x000fe4000001ff00 */
[----:B--2---:R-:W-:Y:S02]  /*1670*/  SEL R12, R41, RZ, !P5 ;  /* 0x000000ff290c7207 */ /* 0x004fe40006800000 */
[----:B------:R-:W-:Y:S01]  /*1680*/  SEL R63, R40, RZ, !P5 ;  /* 0x000000ff283f7207 */ /* 0x000fe20006800000 */
[----:B------:R-:W-:Y:S02]  /*1690*/  FADD R40, R62, -R13 ;  /* 0x8000000d3e287221 */ /* 0x000fe40000000000 */
[----:B------:R-:W-:Y:S01]  /*16a0*/  FADD R62, R17, -R12 ;  /* 0x8000000c113e7221 */ /* 0x000fe20000000000 */
[----:B------:R-:W-:Y:S01]  /*16b0*/  CS2R R12, SRZ ;  /* 0x00000000000c7805 */ /* 0x000fe2000001ff00 */
[----:B------:R-:W-:Y:S01]  /*16c0*/  FADD R63, R16, -R63 ;  /* 0x8000003f103f7221 */ /* 0x000fe20000000000 */
[----:B0-----:R-:W-:-:S05]  /*16d0*/  IMAD.WIDE R16, R2, 0x4, R50 ;  /* 0x0000000402107825 */ /* 0x001fca00078e0232 */
[----:B------:R-:W2:Y:S01]  /*16e0*/  @!P5 LDG.E.EL.128 R12, desc[UR4][R16.64] ;  /* 0x00000004100cd981 */ /* 0x000ea2000c2e1d00 */
[----:B------:R-:W-:Y:S02]  /*16f0*/  SEL R52, R43, RZ, !P5 ;  /* 0x000000ff2b347207 */ /* 0x000fe40006800000 */
[----:B------:R-:W-:-:S05]  /*1700*/  SEL R19, R19, RZ, !P5 ;  /* 0x000000ff13137207 */ /* 0x000fca0006800000 */
[----:B------:R-:W-:Y:S01]  /*1710*/  FADD R61, R19, -R52 ;  /* 0x80000034133d7221 */ /* 0x000fe20000000000 */
[----:B------:R-:W-:Y:S02]  /*1720*/  P2R R75, PR, RZ, 0x1 ;  /* 0x00000001ff4b7803 */ /* 0x000fe40000000000 */
[----:B------:R-:W-:Y:S02]  /*1730*/  SEL R60, R60, RZ, !P1 ;  /* 0x000000ff3c3c7207 */ /* 0x000fe40004800000 */
[----:B------:R-:W-:Y:S02]  /*1740*/  SEL R18, R18, RZ, !P5 ;  /* 0x000000ff12127207 */ /* 0x000fe40006800000 */
[----:B------:R-:W-:Y:S01]  /*1750*/  P2R R76, PR, RZ, 0x4 ;  /* 0x00000004ff4c7803 */ /* 0x000fe20000000000 */
[----:B------:R-:W-:Y:S01]  /*1760*/  FADD R77, R60, -R77 ;  /* 0x8000004d3c4d7221 */ /* 0x000fe20000000000 */
[----:B------:R-:W-:Y:S02]  /*1770*/  P2R R74, PR, RZ, 0x10 ;  /* 0x00000010ff4a7803 */ /* 0x000fe40000000000 */
[----:B------:R-:W-:Y:S01]  /*1780*/  P2R R78, PR, RZ, 0x20 ;  /* 0x00000020ff4e7803 */ /* 0x000fe20000000000 */
[----:B------:R-:W-:Y:S01]  /*1790*/  IMAD.WIDE R50, R3, 0x4, R50 ;  /* 0x0000000403327825 */ /* 0x000fe200078e0232 */
[----:B--2---:R-:W-:-:S05]  /*17a0*/  SEL R12, R12, RZ, !P5 ;  /* 0x000000ff0c0c7207 */ /* 0x004fca0006800000 */
[----:B------:R-:W-:Y:S01]  /*17b0*/  FADD R12, R12, 9.9999997473787516356e-06 ;  /* 0x3727c5ac0c0c7421 */ /* 0x000fe20000000000 */
[----:B------:R-:W-:-:S03]  /*17c0*/  SEL R13, R13, RZ, !P5 ;  /* 0x000000ff0d0d7207 */ /* 0x000fc60006800000 */
[----:B------:R0:W1:Y:S02]  /*17d0*/  MUFU.SQRT R41, R12 ;  /* 0x0000000c00297308 */ /* 0x0000640000002000 */
[----:B------:R-:W-:-:S06]  /*17e0*/  FADD R13, R13, 9.9999997473787516356e-06 ;  /* 0x3727c5ac0d0d7421 */ /* 0x000fcc0000000000 */
[----:B------:R2:W3:Y:S01]  /*17f0*/  MUFU.SQRT R19, R13 ;  /* 0x0000000d00137308 */ /* 0x0004e20000002000 */
[----:B0-----:R-:W-:Y:S02]  /*1800*/  SEL R12, R14, RZ, !P5 ;  /* 0x000000ff0e0c7207 */ /* 0x001fe40006800000 */
[----:B-1----:R-:W-:-:S03]  /*1810*/  FSETP.GT.AND P0, PT, R41, 8.50705917302346158658e+37, PT ;  /* 0x7e8000002900780b */ /* 0x002fc60003f04000 */
[----:B------:R-:W-:Y:S01]  /*1820*/  FADD R12, R12, 9.9999997473787516356e-06 ;  /* 0x3727c5ac0c0c7421 */ /* 0x000fe20000000000 */
[----:B--2---:R-:W-:Y:S02]  /*1830*/  SEL R13, R42, RZ, !P5 ;  /* 0x000000ff2a0d7207 */ /* 0x004fe40006800000 */
[----:B------:R-:W-:Y:S01]  /*1840*/  FSETP.GEU.AND P4, PT, R41, 1.175494350822287508e-38, PT ;  /* 0x008000002900780b */ /* 0x000fe20003f8e000 */
[----:B------:R-:W0:Y:S01]  /*1850*/  MUFU.SQRT R43, R12 ;  /* 0x0000000c002b7308 */ /* 0x000e220000002000 */
[----:B---3--:R-:W-:Y:S01]  /*1860*/  FSETP.GT.AND P2, PT, R19, 8.50705917302346158658e+37, PT ;  /* 0x7e8000001300780b */ /* 0x008fe20003f44000 */
[----:B------:R-:W-:Y:S01]  /*1870*/  FADD R60, R18, -R13 ;  /* 0x8000000d123c7221 */ /* 0x000fe20000000000 */
[----:B------:R-:W-:Y:S02]  /*1880*/  FSEL R53, R4, 1, P0 ;  /* 0x3f80000004357808 */ /* 0x000fe40000000000 */
[----:B------:R-:W-:Y:S01]  /*1890*/  SEL R13, R15, RZ, !P5 ;  /* 0x000000ff0f0d7207 */ /* 0x000fe20006800000 */
[----:B------:R-:W-:Y:S01]  /*18a0*/  @P0 FMUL R41, R41, 0.25 ;  /* 0x3e80000029290820 */ /* 0x000fe20000400000 */
[----:B------:R-:W-:-:S03]  /*18b0*/  FSETP.GEU.AND P0, PT, R19, 1.175494350822287508e-38, PT ;  /* 0x008000001300780b */ /* 0x000fc60003f0e000 */
[----:B------:R-:W-:Y:S01]  /*18c0*/  FADD R13, R13, 9.9999997473787516356e-06 ;  /* 0x3727c5ac0d0d7421 */ /* 0x000fe20000000000 */
[----:B------:R-:W-:-:S03]  /*18d0*/  FSEL R52, R4, 1, P2 ;  /* 0x3f80000004347808 */ /* 0x000fc60001000000 */
[----:B------:R-:W-:Y:S01]  /*18e0*/  @P2 FMUL R19, R19, 0.25 ;  /* 0x3e80000013132820 */ /* 0x000fe20000400000 */
[----:B------:R-:W1:Y:S05]  /*18f0*/  MUFU.SQRT R18, R13 ;  /* 0x0000000d00127308 */ /* 0x000e6a0000002000 */
[----:B------:R-:W-:Y:S01]  /*1900*/  @!P0 FMUL R19, R19, 16777216 ;  /* 0x4b80000013138820 */ /* 0x000fe20000400000 */
[----:B------:R-:W-:Y:S01]  /*1910*/  @!P0 FMUL R52, R52, 16777216 ;  /* 0x4b80000034348820 */ /* 0x000fe20000400000 */
[----:B0-----:R-:W-:Y:S01]  /*1920*/  FSETP.GT.AND P0, PT, R43, 8.50705917302346158658e+37, PT ;  /* 0x7e8000002b00780b */ /* 0x001fe20003f04000 */
[----:B------:R-:W-:Y:S01]  /*1930*/  @!P4 FMUL R41, R41, 16777216 ;  /* 0x4b8000002929c820 */ /* 0x000fe20000400000 */
[----:B------:R-:W-:Y:S01]  /*1940*/  @!P4 FMUL R53, R53, 16777216 ;  /* 0x4b8000003535c820 */ /* 0x000fe20000400000 */
[----:B------:R-:W-:-:S02]  /*1950*/  FSETP.GEU.AND P4, PT, R43, 1.175494350822287508e-38, PT ;  /* 0x008000002b00780b */ /* 0x000fc40003f8e000 */
[----:B------:R-:W-:Y:S02]  /*1960*/  FSEL R14, R4, 1, P0 ;  /* 0x3f800000040e7808 */ /* 0x000fe40000000000 */
[----:B-1----:R-:W-:-:S06]  /*1970*/  FSETP.GT.AND P5, PT, R18, 8.50705917302346158658e+37, PT ;  /* 0x7e8000001200780b */ /* 0x002fcc0003fa4000 */
[----:B------:R-:W-:Y:S01]  /*1980*/  @P0 FMUL R43, R43, 0.25 ;  /* 0x3e8000002b2b0820 */ /* 0x000fe20000400000 */
[----:B------:R-:W-:-:S03]  /*1990*/  FSETP.GEU.AND P0, PT, R18, 1.175494350822287508e-38, PT ;  /* 0x008000001200780b */ /* 0x000fc60003f0e000 */
[----:B------:R-:W-:-:S03]  /*19a0*/  @!P4 FMUL R43, R43, 16777216 ;  /* 0x4b8000002b2bc820 */ /* 0x000fc60000400000 */
[----:B------:R-:W-:Y:S01]  /*19b0*/  @P5 FMUL R18, R18, 0.25 ;  /* 0x3e80000012125820 */ /* 0x000fe20000400000 */
[----:B------:R-:W0:Y:S06]  /*19c0*/  MUFU.RCP R17, R19 ;  /* 0x0000001300117308 */ /* 0x000e2c0000001000 */
[----:B------:R-:W-:Y:S02]  /*19d0*/  @!P0 FMUL R18, R18, 16777216 ;  /* 0x4b80000012128820 */ /* 0x000fe40000400000 */
[----:B------:R-:W-:Y:S01]  /*19e0*/  MUFU.RCP R43, R43 ;  /* 0x0000002b002b7308 */ /* 0x000fe20000001000 */
[----:B------:R-:W-:-:S07]  /*19f0*/  FSEL R15, R4, 1, P5 ;  /* 0x3f800000040f7808 */ /* 0x000fce0002800000 */
[----:B------:R-:W1:Y:S01]  /*1a00*/  MUFU.RCP R18, R18 ;  /* 0x0000001200127308 */ /* 0x000e620000001000 */
[----:B------:R-:W-:Y:S01]  /*1a10*/  @!P4 FMUL R14, R14, 16777216 ;  /* 0x4b8000000e0ec820 */ /* 0x000fe20000400000 */
[----:B------:R-:W-:Y:S01]  /*1a20*/  @!P0 FMUL R15, R15, 16777216 ;  /* 0x4b8000000f0f8820 */ /* 0x000fe20000400000 */
[----:B0-----:R-:W-:Y:S01]  /*1a30*/  FMUL R17, R17, R52 ;  /* 0x0000003411117220 */ /* 0x001fe20000400000 */
[----:B------:R-:W-:-:S04]  /*1a40*/  CS2R R12, SRZ ;  /* 0x00000000000c7805 */ /* 0x000fc8000001ff00 */
[----:B------:R0:W2:Y:S01]  /*1a50*/  MUFU.RCP R16, R41 ;  /* 0x0000002900107308 */ /* 0x0000a20000001000 */
[----:B-1----:R-:W-:Y:S01]  /*1a60*/  FMUL R52, R18, R15 ;  /* 0x0000000f12347220 */ /* 0x002fe20000400000 */
[----:B0-----:R-:W-:Y:S01]  /*1a70*/  FMUL R41, R43, R14 ;  /* 0x0000000e2b297220 */ /* 0x001fe20000400000 */
[----:B------:R-:W-:-:S06]  /*1a80*/  CS2R R14, SRZ ;  /* 0x00000000000e7805 */ /* 0x000fcc000001ff00 */
[----:B------:R-:W3:Y:S01]  /*1a90*/  @!P1 LDG.E.EL.128 R12, desc[UR4][R50.64] ;  /* 0x00000004320c9981 */ /* 0x000ee2000c2e1d00 */
[----:B------:R-:W-:Y:S01]  /*1aa0*/  FMUL R60, R41, R60 ;  /* 0x0000003c293c7220 */ /* 0x000fe20000400000 */
[----:B--2---:R-:W-:Y:S01]  /*1ab0*/  FMUL R16, R16, R53 ;  /* 0x0000003510107220 */ /* 0x004fe20000400000 */
[----:B------:R-:W-:Y:S02]  /*1ac0*/  FMUL R61, R52, R61 ;  /* 0x0000003d343d7220 */ /* 0x000fe40000400000 */
[----:B------:R-:W0:Y:S01]  /*1ad0*/  LDC.64 R52, c[0x0][0x2c0] ;  /* 0x0000b000ff347b82 */ /* 0x000e220000000a00 */
[----:B------:R-:W-:Y:S01]  /*1ae0*/  ISETP.NE.AND P2, PT, R76, RZ, PT ;  /* 0x000000ff4c00720c */ /* 0x000fe20003f45270 */
[----:B------:R-:W-:Y:S01]  /*1af0*/  FMUL R63, R16, R63 ;  /* 0x0000003f103f7220 */ /* 0x000fe20000400000 */
[----:B------:R-:W-:Y:S01]  /*1b00*/  FMUL R62, R17, R62 ;  /* 0x0000003e113e7220 */ /* 0x000fe20000400000 */
[----:B0-----:R-:W-:Y:S01]  /*1b10*/  IMAD.WIDE R16, R2, 0x4, R52 ;  /* 0x0000000402107825 */ /* 0x001fe200078e0234 */
[----:B---3--:R-:W-:-:S05]  /*1b20*/  SEL R12, R12, RZ, !P1 ;  /* 0x000000ff0c0c7207 */ /* 0x008fca0004800000 */
[----:B------:R-:W-:-:S04]  /*1b30*/  FADD R18, R12, 9.9999997473787516356e-06 ;  /* 0x3727c5ac0c127421 */ /* 0x000fc80000000000 */
[----:B------:R-:W0:Y:S01]  /*1b40*/  MUFU.SQRT R19, R18 ;  /* 0x0000001200137308 */ /* 0x000e220000002000 */
[----:B------:R-:W-:-:S05]  /*1b50*/  SEL R13, R13, RZ, !P1 ;  /* 0x000000ff0d0d7207 */ /* 0x000fca0004800000 */
[----:B------:R-:W-:-:S04]  /*1b60*/  FADD R13, R13, 9.9999997473787516356e-06 ;  /* 0x3727c5ac0d0d7421 */ /* 0x000fc80000000000 */
[----:B------:R-:W1:Y:S01]  /*1b70*/  MUFU.SQRT R41, R13 ;  /* 0x0000000d00297308 */ /* 0x000e620000002000 */
[C---:B0-----:R-:W-:Y:S02]  /*1b80*/  FSETP.GT.AND P0, PT, R19.reuse, 8.50705917302346158658e+37, PT ;  /* 0x7e8000001300780b */ /* 0x041fe40003f04000 */
[----:B------:R-:W-:Y:S02]  /*1b90*/  SEL R14, R14, RZ, !P1 ;  /* 0x000000ff0e0e7207 */ /* 0x000fe40004800000 */
[----:B------:R-:W-:Y:S02]  /*1ba0*/  FSETP.GEU.AND P5, PT, R19, 1.175494350822287508e-38, PT ;  /* 0x008000001300780b */ /* 0x000fe40003fae000 */
[----:B------:R-:W-:Y:S01]  /*1bb0*/  FSEL R12, R4, 1, P0 ;  /* 0x3f800000040c7808 */ /* 0x000fe20000000000 */
[----:B------:R-:W-:-:S06]  /*1bc0*/  FADD R14, R14, 9.9999997473787516356e-06 ;  /* 0x3727c5ac0e0e7421 */ /* 0x000fcc0000000000 */
[----:B------:R-:W-:Y:S01]  /*1bd0*/  @P0 FMUL R19, R19, 0.25 ;  /* 0x3e80000013130820 */ /* 0x000fe20000400000 */
[C---:B-1----:R-:W-:Y:S01]  /*1be0*/  FSETP.GT.AND P0, PT, R41.reuse, 8.50705917302346158658e+37, PT ;  /* 0x7e8000002900780b */ /* 0x042fe20003f04000 */
[----:B------:R-:W0:Y:S01]  /*1bf0*/  MUFU.SQRT R13, R14 ;  /* 0x0000000e000d7308 */ /* 0x000e220000002000 */
[----:B------:R-:W-:Y:S02]  /*1c00*/  FSETP.GEU.AND P4, PT, R41, 1.175494350822287508e-38, PT ;  /* 0x008000002900780b */ /* 0x000fe40003f8e000 */
[----:B------:R-:W-:Y:S01]  /*1c10*/  FSEL R42, R4, 1, P0 ;  /* 0x3f800000042a7808 */ /* 0x000fe20000000000 */
[----:B------:R-:W-:-:S08]  /*1c20*/  @!P5 FMUL R19, R19, 16777216 ;  /* 0x4b8000001313d820 */ /* 0x000fd00000400000 */
[----:B------:R-:W-:Y:S02]  /*1c30*/  @P0 FMUL R41, R41, 0.25 ;  /* 0x3e80000029290820 */ /* 0x000fe40000400000 */
[----:B------:R-:W-:Y:S02]  /*1c40*/  @!P4 FMUL R42, R42, 16777216 ;  /* 0x4b8000002a2ac820 */ /* 0x000fe40000400000 */
[----:B------:R-:W-:Y:S01]  /*1c50*/  @!P4 FMUL R41, R41, 16777216 ;  /* 0x4b8000002929c820 */ /* 0x000fe20000400000 */
[C---:B0-----:R-:W-:Y:S01]  /*1c60*/  FSETP.GT.AND P4, PT, R13.reuse, 8.50705917302346158658e+37, PT ;  /* 0x7e8000000d00780b */ /* 0x041fe20003f84000 */
[----:B------:R-:W-:Y:S01]  /*1c70*/  @!P5 FMUL R12, R12, 16777216 ;  /* 0x4b8000000c0cd820 */ /* 0x000fe20000400000 */
[----:B------:R-:W-:-:S11]  /*1c80*/  FSETP.GEU.AND P5, PT, R13, 1.175494350822287508e-38, PT ;  /* 0x008000000d00780b */ /* 0x000fd60003fae000 */
[----:B------:R-:W-:-:S04]  /*1c90*/  @P4 FMUL R13, R13, 0.25 ;  /* 0x3e8000000d0d4820 */ /* 0x000fc80000400000 */
[----:B------:R-:W-:Y:S01]  /*1ca0*/  @!P5 FMUL R13, R13, 16777216 ;  /* 0x4b8000000d0dd820 */ /* 0x000fe20000400000 */
[----:B------:R-:W-:Y:S01]  /*1cb0*/  MUFU.RCP R19, R19 ;  /* 0x0000001300137308 */ /* 0x000fe20000001000 */
[----:B------:R-:W-:-:S07]  /*1cc0*/  SEL R15, R15, RZ, !P1 ;  /* 0x000000ff0f0f7207 */ /* 0x000fce0004800000 */
[----:B------:R-:W0:Y:S01]  /*1cd0*/  MUFU.RCP R13, R13 ;  /* 0x0000000d000d7308 */ /* 0x000e220000001000 */
[----:B------:R-:W-:Y:S01]  /*1ce0*/  FSEL R50, R4, 1, P4 ;  /* 0x3f80000004327808 */ /* 0x000fe20002000000 */
[----:B------:R-:W-:-:S04]  /*1cf0*/  FADD R15, R15, 9.9999997473787516356e-06 ;  /* 0x3727c5ac0f0f7421 */ /* 0x000fc80000000000 */
[----:B------:R-:W-:Y:S02]  /*1d00*/  @!P5 FMUL R50, R50, 16777216 ;  /* 0x4b8000003232d820 */ /* 0x000fe40000400000 */
[----:B------:R0:W1:Y:S02]  /*1d10*/  MUFU.SQRT R18, R15 ;  /* 0x0000000f00127308 */ /* 0x0000640000002000 */
[----:B0-----:R-:W-:Y:S01]  /*1d20*/  FMUL R15, R13, R50 ;  /* 0x000000320d0f7220 */ /* 0x001fe20000400000 */
[----:B------:R-:W-:Y:S01]  /*1d30*/  FMUL R50, R19, R12 ;  /* 0x0000000c13327220 */ /* 0x000fe20000400000 */
[----:B------:R-:W-:Y:S02]  /*1d40*/  CS2R R12, SRZ ;  /* 0x00000000000c7805 */ /* 0x000fe4000001ff00 */
[----:B------:R-:W-:Y:S01]  /*1d50*/  FMUL R76, R15, R40 ;  /* 0x000000280f4c7220 */ /* 0x000fe20000400000 */
[----:B------:R-:W-:-:S06]  /*1d60*/  CS2R R14, SRZ ;  /* 0x00000000000e7805 */ /* 0x000fcc000001ff00 */
[----:B------:R-:W2:Y:S01]  /*1d70*/  @P6 LDG.E.EL.128 R12, desc[UR4][R16.64+-0x1000] ;  /* 0xfff00004100c6981 */ /* 0x000ea2000c2e1d00 */
[----:B------:R-:W-:Y:S02]  /*1d80*/  SEL R80, R59, RZ, P6 ;  /* 0x000000ff3b507207 */ /* 0x000fe40003000000 */
[----:B------:R-:W-:Y:S02]  /*1d90*/  P2R R59, PR, RZ, 0x2 ;  /* 0x00000002ff3b7803 */ /* 0x000fe40000000000 */
[C---:B-1----:R-:W-:Y:S02]  /*1da0*/  FSETP.GT.AND P1, PT, R18.reuse, 8.50705917302346158658e+37, PT ;  /* 0x7e8000001200780b */ /* 0x042fe40003f24000 */
[----:B------:R-:W-:-:S11]  /*1db0*/  FSETP.GEU.AND P4, PT, R18, 1.175494350822287508e-38, PT ;  /* 0x008000001200780b */ /* 0x000fd60003f8e000 */
[----:B------:R-:W-:-:S04]  /*1dc0*/  @P1 FMUL R18, R18, 0.25 ;  /* 0x3e80000012121820 */ /* 0x000fc80000400000 */
[----:B------:R-:W-:-:S06]  /*1dd0*/  @!P4 FMUL R18, R18, 16777216 ;  /* 0x4b8000001212c820 */ /* 0x000fcc0000400000 */
[----:B------:R-:W0:Y:S01]  /*1de0*/  MUFU.RCP R18, R18 ;  /* 0x0000001200127308 */ /* 0x000e220000001000 */
[----:B------:R-:W-:Y:S02]  /*1df0*/  FSEL R43, R4, 1, P1 ;  /* 0x3f800000042b7808 */ /* 0x000fe40000800000 */
[----:B------:R-:W-:-:S03]  /*1e00*/  ISETP.NE.AND P0, PT, R75, RZ, PT ;  /* 0x000000ff4b00720c */ /* 0x000fc60003f05270 */
[----:B------:R-:W-:-:S04]  /*1e10*/  @!P4 FMUL R43, R43, 16777216 ;  /* 0x4b8000002b2bc820 */ /* 0x000fc80000400000 */
[----:B0-----:R-:W-:Y:S01]  /*1e20*/  FMUL R75, R18, R43 ;  /* 0x0000002b124b7220 */ /* 0x001fe20000400000 */
[----:B------:R-:W0:Y:S01]  /*1e30*/  MUFU.RCP R41, R41 ;  /* 0x0000002900297308 */ /* 0x000e220000001000 */
[----:B------:R-:W-:Y:S02]  /*1e40*/  SEL R57, R57, RZ, P6 ;  /* 0x000000ff39397207 */ /* 0x000fe40003000000 */
[----:B------:R-:W-:Y:S01]  /*1e50*/  SEL R55, R55, RZ, P6 ;  /* 0x000000ff37377207 */ /* 0x000fe20003000000 */
[----:B0-----:R-:W-:Y:S02]  /*1e60*/  FMUL R42, R41, R42 ;  /* 0x0000002a292a7220 */ /* 0x001fe40000400000 */
[----:B------:R-:W-:Y:S02]  /*1e70*/  FADD R48, R48, -R57 ;  /* 0x8000003930307221 */ /* 0x000fe40000000000 */
[----:B------:R-:W-:Y:S01]  /*1e80*/  FADD R80, R55, -R80 ;  /* 0x8000005037507221 */ /* 0x000fe20000000000 */
[----:B------:R-:W-:Y:S01]  /*1e90*/  FMUL R75, R75, R54 ;  /* 0x000000364b4b7220 */ /* 0x000fe20000400000 */
[----:B------:R-:W-:Y:S01]  /*1ea0*/  IMAD.WIDE R56, R3, 0x4, R52 ;  /* 0x0000000403387825 */ /* 0x000fe200078e0234 */
[----:B------:R-:W-:-:S02]  /*1eb0*/  CS2R R52, SRZ ;  /* 0x0000000000347805 */ /* 0x000fc4000001ff00 */
[----:B------:R-:W-:Y:S02]  /*1ec0*/  CS2R R54, SRZ ;  /* 0x0000000000367805 */ /* 0x000fe4000001ff00 */
[----:B--2---:R-:W-:-:S05]  /*1ed0*/  SEL R12, R12, RZ, P6 ;  /* 0x000000ff0c0c7207 */ /* 0x004fca0003000000 */
[----:B------:R-:W-:Y:S01]  /*1ee0*/  FADD R12, R12, 9.9999997473787516356e-06 ;  /* 0x3727c5ac0c0c7421 */ /* 0x000fe20000000000 */
[----:B------:R-:W-:-:S03]  /*1ef0*/  SEL R13, R13, RZ, P6 ;  /* 0x000000ff0d0d7207 */ /* 0x000fc60003000000 */
[----:B------:R0:W1:Y:S02]  /*1f00*/  MUFU.SQRT R18, R12 ;  /* 0x0000000c00127308 */ /* 0x0000640000002000 */
[----:B------:R-:W-:-:S06]  /*1f10*/  FADD R13, R13, 9.9999997473787516356e-06 ;  /* 0x3727c5ac0d0d7421 */ /* 0x000fcc0000000000 */
[----:B------:R-:W2:Y:S01]  /*1f20*/  MUFU.SQRT R16, R13 ;  /* 0x0000000d00107308 */ /* 0x000ea20000002000 */
[----:B0-----:R-:W-:Y:S02]  /*1f30*/  SEL R12, R14, RZ, P6 ;  /* 0x000000ff0e0c7207 */ /* 0x001fe40003000000 */
[----:B-1----:R-:W-:-:S03]  /*1f40*/  FSETP.GT.AND P1, PT, R18, 8.50705917302346158658e+37, PT ;  /* 0x7e8000001200780b */ /* 0x002fc60003f24000 */
[----:B------:R-:W-:Y:S01]  /*1f50*/  FADD R12, R12, 9.9999997473787516356e-06 ;  /* 0x3727c5ac0c0c7421 */ /* 0x000fe20000000000 */
[----:B------:R-:W-:Y:S02]  /*1f60*/  FSETP.GEU.AND P5, PT, R18, 1.175494350822287508e-38, PT ;  /* 0x008000001200780b */ /* 0x000fe40003fae000 */
[----:B------:R-:W-:Y:S01]  /*1f70*/  FSEL R19, R4, 1, P1 ;  /* 0x3f80000004137808 */ /* 0x000fe20000800000 */
[----:B------:R-:W0:Y:S01]  /*1f80*/  MUFU.SQRT R14, R12 ;  /* 0x0000000c000e7308 */ /* 0x000e220000002000 */
[----:B--2---:R-:W-:-:S05]  /*1f90*/  FSETP.GT.AND P4, PT, R16, 8.50705917302346158658e+37, PT ;  /* 0x7e8000001000780b */ /* 0x004fca0003f84000 */
[----:B------:R-:W-:Y:S01]  /*1fa0*/  @P1 FMUL R18, R18, 0.25 ;  /* 0x3e80000012121820 */ /* 0x000fe20000400000 */
[----:B------:R-:W-:Y:S02]  /*1fb0*/  FSETP.GEU.AND P1, PT, R16, 1.175494350822287508e-38, PT ;  /* 0x008000001000780b */ /* 0x000fe40003f2e000 */
[----:B------:R-:W-:-:S05]  /*1fc0*/  FSEL R17, R4, 1, P4 ;  /* 0x3f80000004117808 */ /* 0x000fca0002000000 */
[----:B------:R-:W-:Y:S01]  /*1fd0*/  @P4 FMUL R16, R16, 0.25 ;  /* 0x3e80000010104820 */ /* 0x000fe20000400000 */
[----:B------:R-:W-:Y:S01]  /*1fe0*/  @!P5 FMUL R18, R18, 16777216 ;  /* 0x4b8000001212d820 */ /* 0x000fe20000400000 */
[----:B------:R-:W-:-:S04]  /*1ff0*/  @!P5 FMUL R19, R19, 16777216 ;  /* 0x4b8000001313d820 */ /* 0x000fc80000400000 */
[----:B------:R-:W-:Y:S01]  /*2000*/  @!P1 FMUL R16, R16, 16777216 ;  /* 0x4b80000010109820 */ /* 0x000fe20000400000 */
[----:B------:R-:W-:Y:S01]  /*2010*/  @!P1 FMUL R17, R17, 16777216 ;  /* 0x4b80000011119820 */ /* 0x000fe20000400000 */
[C---:B0-----:R-:W-:Y:S02]  /*2020*/  FSETP.GT.AND P1, PT, R14.reuse, 8.50705917302346158658e+37, PT ;  /* 0x7e8000000e00780b */ /* 0x041fe40003f24000 */
[----:B------:R-:W-:Y:S02]  /*2030*/  FSETP.GEU.AND P5, PT, R14, 1.175494350822287508e-38, PT ;  /* 0x008000000e00780b */ /* 0x000fe40003fae000 */
[----:B------:R-:W-:-:S09]  /*2040*/  FSEL R41, R4, 1, P1 ;  /* 0x3f80000004297808 */ /* 0x000fd20000800000 */
[----:B------:R-:W-:Y:S02]  /*2050*/  @P1 FMUL R14, R14, 0.25 ;  /* 0x3e8000000e0e1820 */ /* 0x000fe40000400000 */
[----:B------:R-:W-:Y:S02]  /*2060*/  @!P5 FMUL R41, R41, 16777216 ;  /* 0x4b8000002929d820 */ /* 0x000fe40000400000 */
[----:B------:R-:W-:Y:S01]  /*2070*/  @!P5 FMUL R14, R14, 16777216 ;  /* 0x4b8000000e0ed820 */ /* 0x000fe20000400000 */
[----:B------:R-:W-:-:S13]  /*2080*/  ISETP.GT.AND P5, PT, R3, 0x3ff, PT ;  /* 0x000003ff0300780c */ /* 0x000fda0003fa4270 */
[----:B------:R-:W2:Y:S01]  /*2090*/  @P5 LDG.E.EL.128 R52, desc[UR4][R56.64+-0x1000] ;  /* 0xfff0000438345981 */ /* 0x000ea2000c2e1d00 */
[----:B------:R-:W-:-:S05]  /*20a0*/  SEL R13, R15, RZ, P6 ;  /* 0x000000ff0f0d7207 */ /* 0x000fca0003000000 */
[----:B------:R-:W-:-:S04]  /*20b0*/  FADD R13, R13, 9.9999997473787516356e-06 ;  /* 0x3727c5ac0d0d7421 */ /* 0x000fc80000000000 */
[----:B------:R-:W0:Y:S01]  /*20c0*/  MUFU.SQRT R15, R13 ;  /* 0x0000000d000f7308 */ /* 0x000e220000002000 */
[----:B------:R-:W-:Y:S02]  /*20d0*/  P2R R86, PR, RZ, 0x40 ;  /* 0x00000040ff567803 */ /* 0x000fe40000000000 */
[C---:B0-----:R-:W-:Y:S02]  /*20e0*/  FSETP.GT.AND P6, PT, R15.reuse, 8.50705917302346158658e+37, PT ;  /* 0x7e8000000f00780b */ /* 0x041fe40003fc4000 */
[----:B------:R-:W-:-:S03]  /*20f0*/  FSETP.GEU.AND P1, PT, R15, 1.175494350822287508e-38, PT ;  /* 0x008000000f00780b */ /* 0x000fc60003f2e000 */
[----:B------:R-:W0:Y:S08]  /*2100*/  MUFU.RCP R18, R18 ;  /* 0x0000001200127308 */ /* 0x000e300000001000 */
[----:B------:R-:W-:-:S04]  /*2110*/  @P6 FMUL R15, R15, 0.25 ;  /* 0x3e8000000f0f6820 */ /* 0x000fc80000400000 */
[----:B------:R-:W-:Y:S01]  /*2120*/  @!P1 FMUL R15, R15, 16777216 ;  /* 0x4b8000000f0f9820 */ /* 0x000fe20000400000 */
[----:B------:R-:W-:-:S05]  /*2130*/  FSEL R12, R4, 1, P6 ;  /* 0x3f800000040c7808 */ /* 0x000fca0003000000 */
[----:B------:R-:W1:Y:S01]  /*2140*/  MUFU.RCP R15, R15 ;  /* 0x0000000f000f7308 */ /* 0x000e620000001000 */
[----:B------:R-:W-:Y:S01]  /*2150*/  @!P1 FMUL R12, R12, 16777216 ;  /* 0x4b8000000c0c9820 */ /* 0x000fe20000400000 */
[----:B0-----:R-:W-:-:S06]  /*2160*/  FMUL R40, R18, R19 ;  /* 0x0000001312287220 */ /* 0x001fcc0000400000 */
[----:B------:R-:W0:Y:S01]  /*2170*/  MUFU.RCP R16, R16 ;  /* 0x0000001000107308 */ /* 0x000e220000001000 */
[----:B-1----:R-:W-:Y:S02]  /*2180*/  FMUL R19, R15, R12 ;  /* 0x0000000c0f137220 */ /* 0x002fe40000400000 */
[----:B------:R-:W1:Y:S05]  /*2190*/  LDC.64 R12, c[0x0][0x248] ;  /* 0x00009200ff0c7b82 */ /* 0x000e6a0000000a00 */
[----:B------:R-:W3:Y:S01]  /*21a0*/  MUFU.RCP R14, R14 ;  /* 0x0000000e000e7308 */ /* 0x000ee20000001000 */
[----:B------:R-:W-:Y:S01]  /*21b0*/  ISETP.NE.AND P4, PT, R74, RZ, PT ;  /* 0x000000ff4a00720c */ /* 0x000fe20003f85270 */
[----:B0-----:R-:W-:Y:S01]  /*21c0*/  FMUL R17, R16, R17 ;  /* 0x0000001110117220 */ /* 0x001fe20000400000 */
[----:B------:R-:W-:Y:S01]  /*21d0*/  FMUL R77, R50, R77 ;  /* 0x0000004d324d7220 */ /* 0x000fe20000400000 */
[----:B------:R-:W-:Y:S01]  /*21e0*/  FMUL R74, R42, R49 ;  /* 0x000000312a4a7220 */ /* 0x000fe20000400000 */
[----:B------:R-:W-:Y:S01]  /*21f0*/  FMUL R81, R40, R81 ;  /* 0x0000005128517220 */ /* 0x000fe20000400000 */
[----:B------:R-:W-:Y:S01]  /*2200*/  FMUL R82, R17, R48 ;  /* 0x0000003011527220 */ /* 0x000fe20000400000 */
[----:B------:R-:W-:Y:S01]  /*2210*/  CS2R R42, SRZ ;  /* 0x00000000002a7805 */ /* 0x000fe2000001ff00 */
[----:B---3--:R-:W-:Y:S01]  /*2220*/  FMUL R18, R14, R41 ;  /* 0x000000290e127220 */ /* 0x008fe20000400000 */
[----:B------:R-:W-:-:S02]  /*2230*/  CS2R R40, SRZ ;  /* 0x0000000000287805 */ /* 0x000fc4000001ff00 */
[----:B------:R-:W-:Y:S01]  /*2240*/  CS2R R14, SRZ ;  /* 0x00000000000e7805 */ /* 0x000fe2000001ff00 */
[----:B-1----:R-:W-:-:S04]  /*2250*/  IMAD.WIDE R48, R2, 0x4, R12 ;  /* 0x0000000402307825 */ /* 0x002fc800078e020c */
[----:B------:R-:W-:Y:S01]  /*2260*/  IMAD.WIDE R50, R3, 0x4, R12 ;  /* 0x0000000403327825 */ /* 0x000fe200078e020c */
[----:B------:R-:W-:Y:S01]  /*2270*/  CS2R R12, SRZ ;  /* 0x00000000000c7805 */ /* 0x000fe2000001ff00 */
[----:B------:R0:W3:Y:S02]  /*2280*/  @!P0 LDG.E.EL.128 R40, desc[UR4][R48.64+-0x400] ;  /* 0xfffc000430288981 */ /* 0x0000e4000c2e1d00 */
[----:B------:R-:W-:-:S03]  /*2290*/  IMAD.WIDE R88, R2, 0x4, R84 ;  /* 0x0000000402587825 */ /* 0x000fc600078e0254 */
[----:B------:R1:W4:Y:S01]  /*22a0*/  @!P2 LDG.E.EL.128 R12, desc[UR4][R50.64+-0x400] ;  /* 0xfffc0004320ca981 */ /* 0x000322000c2e1d00 */
[----:B------:R-:W-:Y:S01]  /*22b0*/  IMAD.WIDE R84, R3, 0x4, R84 ;  /* 0x0000000403547825 */ /* 0x000fe200078e0254 */
[----:B0-----:R-:W-:Y:S02]  /*22c0*/  CS2R R48, SRZ ;  /* 0x0000000000307805 */ /* 0x001fe4000001ff00 */
[----:B-1----:R-:W-:-:S06]  /*22d0*/  CS2R R50, SRZ ;  /* 0x0000000000327805 */ /* 0x002fcc000001ff00 */
[----:B------:R0:W5:Y:S01]  /*22e0*/  @!P3 LDG.E.EL.128 R48, desc[UR4][R84.64+-0x800] ;  /* 0xfff800045430b981 */ /* 0x000162000c2e1d00 */
[----:B------:R-:W-:Y:S01]  /*22f0*/  FMUL R80, R19, R80 ;  /* 0x0000005013507220 */ /* 0x000fe20000400000 */
[----:B------:R-:W-:Y:S01]  /*2300*/  FMUL R79, R18, R79 ;  /* 0x0000004f124f7220 */ /* 0x000fe20000400000 */
[----:B------:R-:W-:Y:S02]  /*2310*/  CS2R R16, SRZ ;  /* 0x0000000000107805 */ /* 0x000fe4000001ff00 */
[----:B------:R-:W-:-:S06]  /*2320*/  CS2R R18, SRZ ;  /* 0x0000000000127805 */ /* 0x000fcc000001ff00 */
[----:B------:R1:W3:Y:S01]  /*2330*/  @!P4 LDG.E.EL.128 R16, desc[UR4][R88.64+-0x800] ;  /* 0xfff800045810c981 */ /* 0x0002e2000c2e1d00 */
[----:B--2---:R-:W-:-:S05]  /*2340*/  SEL R53, R53, RZ, P5 ;  /* 0x000000ff35357207 */ /* 0x004fca0002800000 */
[----:B------:R-:W-:-:S04]  /*2350*/  FADD R53, R53, 9.9999997473787516356e-06 ;  /* 0x3727c5ac35357421 */ /* 0x000fc80000000000 */
[----:B------:R-:W2:Y:S01]  /*2360*/  MUFU.SQRT R87, R53 ;  /* 0x0000003500577308 */ /* 0x000ea20000002000 */
[----:B------:R-:W-:-:S05]  /*2370*/  SEL R52, R52, RZ, P5 ;  /* 0x000000ff34347207 */ /* 0x000fca0002800000 */
[----:B------:R-:W-:-:S04]  /*2380*/  FADD R52, R52, 9.9999997473787516356e-06 ;  /* 0x3727c5ac34347421 */ /* 0x000fc80000000000 */
[----:B------:R-:W1:Y:S01]  /*2390*/  MUFU.SQRT R53, R52 ;  /* 0x0000003400357308 */ /* 0x000e620000002000 */
[C---:B--2---:R-:W-:Y:S02]  /*23a0*/  FSETP.GT.AND P6, PT, R87.reuse, 8.50705917302346158658e+37, PT ;  /* 0x7e8000005700780b */ /* 0x044fe40003fc4000 */
[----:B------:R-:W-:Y:S02]  /*23b0*/  FSETP.GEU.AND P1, PT, R87, 1.175494350822287508e-38, PT ;  /* 0x008000005700780b */ /* 0x000fe40003f2e000 */
[----:B0-----:R-:W-:-:S09]  /*23c0*/  FSEL R84, R4, 1, P6 ;  /* 0x3f80000004547808 */ /* 0x001fd20003000000 */
[----:B------:R-:W-:Y:S01]  /*23d0*/  @P6 FMUL R87, R87, 0.25 ;  /* 0x3e80000057576820 */ /* 0x000fe20000400000 */
[----:B-1----:R-:W-:Y:S01]  /*23e0*/  FSETP.GT.AND P6, PT, R53, 8.50705917302346158658e+37, PT ;  /* 0x7e8000003500780b */ /* 0x002fe20003fc4000 */
[----:B------:R-:W-:Y:S02]  /*23f0*/  @!P1 FMUL R84, R84, 16777216 ;  /* 0x4b80000054549820 */ /* 0x000fe40000400000 */
[----:B------:R-:W-:Y:S01]  /*2400*/  @!P1 FMUL R87, R87, 16777216 ;  /* 0x4b80000057579820 */ /* 0x000fe20000400000 */
[----:B------:R-:W-:Y:S02]  /*2410*/  FSETP.GEU.AND P1, PT, R53, 1.175494350822287508e-38, PT ;  /* 0x008000003500780b */ /* 0x000fe40003f2e000 */
[----:B------:R-:W-:-:S07]  /*2420*/  SEL R54, R54, RZ, P5 ;  /* 0x000000ff36367207 */ /* 0x000fce0002800000 */
[----:B------:R-:W-:-:S04]  /*2430*/  @P6 FMUL R53, R53, 0.25 ;  /* 0x3e80000035356820 */ /* 0x000fc80000400000 */
[----:B------:R-:W-:Y:S01]  /*2440*/  @!P1 FMUL R53, R53, 16777216 ;  /* 0x4b80000035359820 */ /* 0x000fe20000400000 */
[----:B------:R-:W-:-:S05]  /*2450*/  FADD R54, R54, 9.9999997473787516356e-06 ;  /* 0x3727c5ac36367421 */ /* 0x000fca0000000000 */
[----:B------:R-:W0:Y:S01]  /*2460*/  MUFU.RCP R53, R53 ;  /* 0x0000003500357308 */ /* 0x000e220000001000 */
[----:B------:R-:W-:Y:S02]  /*2470*/  FSEL R56, R4, 1, P6 ;  /* 0x3f80000004387808 */ /* 0x000fe40003000000 */
[----:B------:R-:W-:-:S05]  /*2480*/  SEL R55, R55, RZ, P5 ;  /* 0x000000ff37377207 */ /* 0x000fca0002800000 */
[----:B------:R-:W1:Y:S01]  /*2490*/  MUFU.SQRT R52, R54 ;  /* 0x0000003600347308 */ /* 0x000e620000002000 */
[----:B------:R-:W-:Y:S01]  /*24a0*/  @!P1 FMUL R56, R56, 16777216 ;  /* 0x4b80000038389820 */ /* 0x000fe20000400000 */
[----:B------:R-:W-:-:S03]  /*24b0*/  FADD R55, R55, 9.9999997473787516356e-06 ;  /* 0x3727c5ac37377421 */ /* 0x000fc60000000000 */
[----:B0-----:R-:W-:-:S03]  /*24c0*/  FMUL R90, R53, R56 ;  /* 0x00000038355a7220 */ /* 0x001fc60000400000 */
[----:B------:R-:W0:Y:S01]  /*24d0*/  MUFU.SQRT R56, R55 ;  /* 0x0000003700387308 */ /* 0x000e220000002000 */
[C---:B-1----:R-:W-:Y:S02]  /*24e0*/  FSETP.GT.AND P6, PT, R52.reuse, 8.50705917302346158658e+37, PT ;  /* 0x7e8000003400780b */ /* 0x042fe40003fc4000 */
[----:B------:R-:W-:Y:S02]  /*24f0*/  FSETP.GEU.AND P1, PT, R52, 1.175494350822287508e-38, PT ;  /* 0x008000003400780b */ /* 0x000fe40003f2e000 */
[----:B------:R-:W-:-:S03]  /*2500*/  FSEL R57, R4, 1, P6 ;  /* 0x3f80000004397808 */ /* 0x000fc60003000000 */
[----:B------:R-:W1:Y:S06]  /*2510*/  MUFU.RCP R87, R87 ;  /* 0x0000005700577308 */ /* 0x000e6c0000001000 */
[----:B------:R-:W-:Y:S01]  /*2520*/  @P6 FMUL R52, R52, 0.25 ;  /* 0x3e80000034346820 */ /* 0x000fe20000400000 */
[----:B0-----:R-:W-:Y:S01]  /*2530*/  FSETP.GT.AND P6, PT, R56, 8.50705917302346158658e+37, PT ;  /* 0x7e8000003800780b */ /* 0x001fe20003fc4000 */
[----:B------:R-:W-:Y:S02]  /*2540*/  @!P1 FMUL R57, R57, 16777216 ;  /* 0x4b80000039399820 */ /* 0x000fe40000400000 */
[----:B------:R-:W-:Y:S01]  /*2550*/  @!P1 FMUL R52, R52, 16777216 ;  /* 0x4b80000034349820 */ /* 0x000fe20000400000 */
[----:B------:R-:W-:-:S02]  /*2560*/  FSETP.GEU.AND P1, PT, R56, 1.175494350822287508e-38, PT ;  /* 0x008000003800780b */ /* 0x000fc40003f2e000 */
[----:B------:R-:W-:-:S07]  /*2570*/  FSEL R53, R4, 1, P6 ;  /* 0x3f80000004357808 */ /* 0x000fce0003000000 */
[----:B------:R-:W-:Y:S01]  /*2580*/  @P6 FMUL R56, R56, 0.25 ;  /* 0x3e80000038386820 */ /* 0x000fe20000400000 */
[----:B-1----:R-:W-:Y:S01]  /*2590*/  FMUL R83, R87, R84 ;  /* 0x0000005457537220 */ /* 0x002fe20000400000 */
[----:B------:R-:W-:Y:S01]  /*25a0*/  ISETP.NE.AND P6, PT, R86, RZ, PT ;  /* 0x000000ff5600720c */ /* 0x000fe20003fc5270 */
[----:B------:R-:W0:Y:S01]  /*25b0*/  LDC.64 R84, c[0x0][0x2d0] ;  /* 0x0000b400ff547b82 */ /* 0x000e220000000a00 */
[----:B------:R-:W-:Y:S01]  /*25c0*/  @!P1 FMUL R56, R56, 16777216 ;  /* 0x4b80000038389820 */ /* 0x000fe20000400000 */
[----:B------:R-:W1:Y:S06]  /*25d0*/  MUFU.RCP R52, R52 ;  /* 0x0000003400347308 */ /* 0x000e6c0000001000 */
[----:B------:R-:W2:Y:S02]  /*25e0*/  LDC.64 R86, c[0x0][0x2c8] ;  /* 0x0000b200ff567b82 */ /* 0x000ea40000000a00 */
[----:B------:R-:W4:Y:S01]  /*25f0*/  MUFU.RCP R56, R56 ;  /* 0x0000003800387308 */ /* 0x000f220000001000 */
[----:B------:R-:W-:Y:S01]  /*2600*/  @!P1 FMUL R53, R53, 16777216 ;  /* 0x4b80000035359820 */ /* 0x000fe20000400000 */
[----:B-1----:R-:W-:Y:S01]  /*2610*/  FMUL R57, R52, R57 ;  /* 0x0000003934397220 */ /* 0x002fe20000400000 */
[----:B------:R-:W-:Y:S01]  /*2620*/  FMUL R83, R83, R58 ;  /* 0x0000003a53537220 */ /* 0x000fe20000400000 */
[----:B------:R-:W-:Y:S01]  /*2630*/  ISETP.NE.AND P1, PT, R59, RZ, PT ;  /* 0x000000ff3b00720c */ /* 0x000fe20003f25270 */
[----:B----4-:R-:W-:Y:S01]  /*2640*/  FMUL R52, R56, R53 ;  /* 0x0000003538347220 */ /* 0x010fe20000400000 */
[----:B------:R-:W-:Y:S01]  /*2650*/  FMUL R90, R90, R73 ;  /* 0x000000495a5a7220 */ /* 0x000fe20000400000 */
[----:B------:R-:W-:-:S02]  /*2660*/  CS2R R54, SRZ ;  /* 0x0000000000367805 */ /* 0x000fc4000001ff00 */
[----:B------:R-:W-:Y:S01]  /*2670*/  FMUL R91, R52, R71 ;  /* 0x00000047345b7220 */ /* 0x000fe20000400000 */
[----:B------:R-:W-:Y:S01]  /*2680*/  FMUL R71, R57, R72 ;  /* 0x0000004839477220 */ /* 0x000fe20000400000 */
[----:B------:R-:W-:Y:S02]  /*2690*/  CS2R R52, SRZ ;  /* 0x0000000000347805 */ /* 0x000fe4000001ff00 */
[----:B------:R-:W-:Y:S02]  /*26a0*/  CS2R R56, SRZ ;  /* 0x0000000000387805 */ /* 0x000fe4000001ff00 */
[----:B------:R-:W-:Y:S01]  /*26b0*/  CS2R R58, SRZ ;  /* 0x00000000003a7805 */ /* 0x000fe2000001ff00 */
[----:B--2---:R-:W-:-:S04]  /*26c0*/  IMAD.WIDE R72, R3, 0x4, R86 ;  /* 0x0000000403487825 */ /* 0x004fc800078e0256 */
[----:B0-----:R-:W-:Y:S01]  /*26d0*/  IMAD.WIDE R88, R3, 0x4, R84 ;  /* 0x0000000403587825 */ /* 0x001fe200078e0254 */
[----:B------:R-:W2:Y:S04]  /*26e0*/  @P5 LDG.E.EL.128 R52, desc[UR4][R72.64+-0x1000] ;  /* 0xfff0000448345981 */ /* 0x000ea8000c2e1d00 */
[----:B------:R-:W4:Y:S01]  /*26f0*/  @P5 LDG.E.EL.128 R56, desc[UR4][R88.64+-0x1000] ;  /* 0xfff0000458385981 */ /* 0x000f22000c2e1d00 */
[----:B------:R-:W-:-:S04]  /*2700*/  IMAD.WIDE R86, R2, 0x4, R86 ;  /* 0x0000000402567825 */ /* 0x000fc800078e0256 */
[----:B------:R-:W-:Y:S01]  /*2710*/  IMAD.WIDE R84, R2, 0x4, R84 ;  /* 0x0000000402547825 */ /* 0x000fe200078e0254 */
[----:B--2---:R-:W-:Y:S02]  /*2720*/  SEL R52, R52, RZ, P5 ;  /* 0x000000ff34347207 */ /* 0x004fe40002800000 */
[----:B----4-:R-:W-:Y:S02]  /*2730*/  SEL R73, R56, RZ, P5 ;  /* 0x000000ff38497207 */ /* 0x010fe40002800000 */
[----:B------:R-:W-:Y:S02]  /*2740*/  SEL R93, R54, RZ, P5 ;  /* 0x000000ff365d7207 */ /* 0x000fe40002800000 */
[----:B------:R-:W-:Y:S01]  /*2750*/  SEL R58, R58, RZ, P5 ;  /* 0x000000ff3a3a7207 */ /* 0x000fe20002800000 */
[----:B------:R-:W-:Y:S01]  /*2760*/  FFMA R73, R52, R90, R73 ;  /* 0x0000005a34497223 */ /* 0x000fe20000000049 */
[----:B------:R-:W-:Y:S02]  /*2770*/  SEL R55, R55, RZ, P5 ;  /* 0x000000ff37377207 */ /* 0x000fe40002800000 */
[----:B------:R-:W-:-:S02]  /*2780*/  SEL R72, R59, RZ, P5 ;  /* 0x000000ff3b487207 */ /* 0x000fc40002800000 */
[----:B------:R-:W-:Y:S02]  /*2790*/  SEL R53, R53, RZ, P5 ;  /* 0x000000ff35357207 */ /* 0x000fe40002800000 */
[----:B------:R-:W-:Y:S01]  /*27a0*/  SEL R52, R57, RZ, P5 ;  /* 0x000000ff39347207 */ /* 0x000fe20002800000 */
[----:B------:R-:W-:Y:S01]  /*27b0*/  FFMA R71, R93, R71, R58 ;  /* 0x000000475d477223 */ /* 0x000fe2000000003a */
[----:B------:R-:W-:Y:S01]  /*27c0*/  ISETP.NE.AND P5, PT, R78, RZ, PT ;  /* 0x000000ff4e00720c */ /* 0x000fe20003fa5270 */
[----:B------:R-:W-:Y:S01]  /*27d0*/  FFMA R72, R55, R91, R72 ;  /* 0x0000005b37487223 */ /* 0x000fe20000000048 */
[----:B------:R-:W-:Y:S01]  /*27e0*/  CS2R R54, SRZ ;  /* 0x0000000000367805 */ /* 0x000fe2000001ff00 */
[----:B------:R-:W-:Y:S01]  /*27f0*/  FFMA R78, R53, R83, R52 ;  /* 0x00000053354e7223 */ /* 0x000fe20000000034 */
[----:B------:R-:W-:Y:S02]  /*2800*/  CS2R R52, SRZ ;  /* 0x0000000000347805 */ /* 0x000fe4000001ff00 */
[----:B------:R-:W-:-:S02]  /*2810*/  CS2R R56, SRZ ;  /* 0x0000000000387805 */ /* 0x000fc4000001ff00 */
[----:B------:R-:W-:Y:S02]  /*2820*/  CS2R R58, SRZ ;  /* 0x00000000003a7805 */ /* 0x000fe4000001ff00 */
[----:B------:R0:W2:Y:S04]  /*2830*/  @P6 LDG.E.EL.128 R52, desc[UR4][R86.64+-0x1000] ;  /* 0xfff0000456346981 */ /* 0x0000a8000c2e1d00 */
[----:B------:R1:W4:Y:S01]  /*2840*/  @P6 LDG.E.EL.128 R56, desc[UR4][R84.64+-0x1000] ;  /* 0xfff0000454386981 */ /* 0x000322000c2e1d00 */
[----:B0-----:R-:W0:Y:S08]  /*2850*/  LDC.64 R86, c[0x0][0x228] ;  /* 0x00008a00ff567b82 */ /* 0x001e300000000a00 */
[----:B-1----:R-:W1:Y:S01]  /*2860*/  LDC.64 R84, c[0x0][0x230] ;  /* 0x00008c00ff547b82 */ /* 0x002e620000000a00 */
[----:B0-----:R-:W-:-:S04]  /*2870*/  IMAD.WIDE R90, R3, 0x4, R86 ;  /* 0x00000004035a7825 */ /* 0x001fc800078e0256 */
[----:B-1----:R-:W-:Y:S01]  /*2880*/  IMAD.WIDE R88, R3, 0x4, R84 ;  /* 0x0000000403587825 */ /* 0x002fe200078e0254 */
[----:B--2---:R-:W-:Y:S02]  /*2890*/  SEL R54, R54, RZ, P6 ;  /* 0x000000ff36367207 */ /* 0x004fe40003000000 */
[----:B----4-:R-:W-:Y:S02]  /*28a0*/  SEL R83, R58, RZ, P6 ;  /* 0x000000ff3a537207 */ /* 0x010fe40003000000 */
[----:B------:R-:W-:-:S03]  /*28b0*/  SEL R55, R55, RZ, P6 ;  /* 0x000000ff37377207 */ /* 0x000fc60003000000 */
[----:B------:R-:W-:Y:S01]  /*28c0*/  FFMA R79, R54, R79, R83 ;  /* 0x0000004f364f7223 */ /* 0x000fe20000000053 */
[----:B------:R-:W-:Y:S02]  /*28d0*/  SEL R54, R59, RZ, P6 ;  /* 0x000000ff3b367207 */ /* 0x000fe40003000000 */
[----:B------:R-:W-:-:S03]  /*28e0*/  SEL R52, R52, RZ, P6 ;  /* 0x000000ff34347207 */ /* 0x000fc60003000000 */
[----:B------:R-:W-:Y:S01]  /*28f0*/  FFMA R80, R55, R80, R54 ;  /* 0x0000005037507223 */ /* 0x000fe20000000036 */
[----:B------:R-:W-:Y:S02]  /*2900*/  SEL R55, R56, RZ, P6 ;  /* 0x000000ff38377207 */ /* 0x000fe40003000000 */
[----:B------:R-:W-:-:S03]  /*2910*/  SEL R53, R53, RZ, P6 ;  /* 0x000000ff35357207 */ /* 0x000fc60003000000 */
[----:B------:R-:W-:Y:S01]  /*2920*/  FFMA R81, R52, R81, R55 ;  /* 0x0000005134517223 */ /* 0x000fe20000000037 */
[----:B------:R-:W-:Y:S02]  /*2930*/  SEL R52, R57, RZ, P6 ;  /* 0x000000ff39347207 */ /* 0x000fe40003000000 */
[----:B------:R-:W-:Y:S02]  /*2940*/  CS2R R54, SRZ ;  /* 0x0000000000367805 */ /* 0x000fe4000001ff00 */
[----:B------:R-:W-:Y:S02]  /*2950*/  CS2R R56, SRZ ;  /* 0x0000000000387805 */ /* 0x000fe4000001ff00 */
[----:B------:R-:W-:Y:S01]  /*2960*/  CS2R R58, SRZ ;  /* 0x00000000003a7805 */ /* 0x000fe2000001ff00 */
[----:B------:R-:W-:Y:S01]  /*2970*/  FFMA R82, R53, R82, R52 ;  /* 0x0000005235527223 */ /* 0x000fe20000000034 */
[----:B------:R-:W-:-:S04]  /*2980*/  CS2R R52, SRZ ;  /* 0x0000000000347805 */ /* 0x000fc8000001ff00 */
[----:B------:R-:W2:Y:S04]  /*2990*/  @!P1 LDG.E.EL.128 R56, desc[UR4][R88.64] ;  /* 0x0000000458389981 */ /* 0x000ea8000c2e1d00 */
[----:B------:R-:W4:Y:S01]  /*29a0*/  @!P1 LDG.E.EL.128 R52, desc[UR4][R90.64] ;  /* 0x000000045a349981 */ /* 0x000f22000c2e1d00 */
[----:B------:R-:W-:Y:S01]  /*29b0*/  ISETP.NE.AND P6, PT, R70, RZ, PT ;  /* 0x000000ff4600720c */ /* 0x000fe20003fc5270 */
[----:B------:R-:W-:-:S04]  /*29c0*/  IMAD.WIDE R86, R2, 0x4, R86 ;  /* 0x0000000402567825 */ /* 0x000fc800078e0256 */
[----:B------:R-:W-:Y:S01]  /*29d0*/  IMAD.WIDE R84, R2, 0x4, R84 ;  /* 0x0000000402547825 */ /* 0x000fe200078e0254 */
[----:B--2---:R-:W-:Y:S02]  /*29e0*/  SEL R70, R57, RZ, !P1 ;  /* 0x000000ff39467207 */ /* 0x004fe40004800000 */
[----:B----4-:R-:W-:Y:S02]  /*29f0*/  SEL R53, R53, RZ, !P1 ;  /* 0x000000ff35357207 */ /* 0x010fe40004800000 */
[----:B------:R-:W-:-:S03]  /*2a00*/  SEL R52, R52, RZ, !P1 ;  /* 0x000000ff34347207 */ /* 0x000fc60004800000 */
[----:B------:R-:W-:Y:S01]  /*2a10*/  FFMA R74, R53, R74, R70 ;  /* 0x0000004a354a7223 */ /* 0x000fe20000000046 */
[----:B------:R-:W-:Y:S02]  /*2a20*/  SEL R53, R56, RZ, !P1 ;  /* 0x000000ff38357207 */ /* 0x000fe40004800000 */
[----:B------:R-:W-:Y:S02]  /*2a30*/  SEL R59, R59, RZ, !P1 ;  /* 0x000000ff3b3b7207 */ /* 0x000fe40004800000 */
[----:B------:R-:W-:Y:S01]  /*2a40*/  SEL R58, R58, RZ, !P1 ;  /* 0x000000ff3a3a7207 */ /* 0x000fe20004800000 */
[----:B------:R-:W-:Y:S01]  /*2a50*/  FFMA R77, R52, R77, R53 ;  /* 0x0000004d344d7223 */ /* 0x000fe20000000035 */
[----:B------:R-:W-:Y:S02]  /*2a60*/  SEL R52, R55, RZ, !P1 ;  /* 0x000000ff37347207 */ /* 0x000fe40004800000 */
[----:B------:R-:W-:Y:S02]  /*2a70*/  SEL R53, R54, RZ, !P1 ;  /* 0x000000ff36357207 */ /* 0x000fe40004800000 */
[----:B------:R-:W-:-:S02]  /*2a80*/  CS2R R54, SRZ ;  /* 0x0000000000367805 */ /* 0x000fc4000001ff00 */
[----:B------:R-:W-:Y:S01]  /*2a90*/  CS2R R56, SRZ ;  /* 0x0000000000387805 */ /* 0x000fe2000001ff00 */
[----:B------:R-:W-:Y:S01]  /*2aa0*/  FFMA R75, R52, R75, R59 ;  /* 0x0000004b344b7223 */ /* 0x000fe2000000003b */
[----:B------:R-:W-:Y:S01]  /*2ab0*/  FFMA R76, R53, R76, R58 ;  /* 0x0000004c354c7223 */ /* 0x000fe2000000003a */
[----:B------:R-:W-:Y:S02]  /*2ac0*/  CS2R R52, SRZ ;  /* 0x0000000000347805 */ /* 0x000fe4000001ff00 */
[----:B------:R-:W-:-:S04]  /*2ad0*/  CS2R R58, SRZ ;  /* 0x00000000003a7805 */ /* 0x000fc8000001ff00 */
[----:B------:R-:W2:Y:S04]  /*2ae0*/  @!P5 LDG.E.EL.128 R52, desc[UR4][R86.64] ;  /* 0x000000045634d981 */ /* 0x000ea8000c2e1d00 */
[----:B------:R-:W4:Y:S01]  /*2af0*/  @!P5 LDG.E.EL.128 R56, desc[UR4][R84.64] ;  /* 0x000000045438d981 */ /* 0x000f22000c2e1d00 */
[----:B------:R-:W-:Y:S02]  /*2b00*/  P2R R70, PR, RZ, 0x2 ;  /* 0x00000002ff467803 */ /* 0x000fe40000000000 */
[----:B---3--:R-:W-:Y:S02]  /*2b10*/  SEL R16, R16, RZ, !P4 ;  /* 0x000000ff10107207 */ /* 0x008fe40006000000 */
[----:B--2---:R-:W-:Y:S02]  /*2b20*/  SEL R53, R53, RZ, !P5 ;  /* 0x000000ff35357207 */ /* 0x004fe40006800000 */
[----:B----4-:R-:W-:-:S02]  /*2b30*/  SEL R88, R57, RZ, !P5 ;  /* 0x000000ff39587207 */ /* 0x010fc40006800000 */
[----:B------:R-:W-:-:S03]  /*2b40*/  SEL R52, R52, RZ, !P5 ;  /* 0x000000ff34347207 */ /* 0x000fc60006800000 */
[----:B------:R-:W-:Y:S01]  /*2b50*/  FFMA R62, R53, R62, R88 ;  /* 0x0000003e353e7223 */ /* 0x000fe20000000058 */
[----:B------:R-:W-:Y:S02]  /*2b60*/  SEL R53, R56, RZ, !P5 ;  /* 0x000000ff38357207 */ /* 0x000fe40006800000 */
[----:B------:R-:W-:-:S03]  /*2b70*/  SEL R59, R59, RZ, !P5 ;  /* 0x000000ff3b3b7207 */ /* 0x000fc60006800000 */
[----:B------:R-:W-:Y:S01]  /*2b80*/  FFMA R63, R52, R63, R53 ;  /* 0x0000003f343f7223 */ /* 0x000fe20000000035 */
[----:B------:R-:W-:Y:S02]  /*2b90*/  SEL R52, R55, RZ, !P5 ;  /* 0x000000ff37347207 */ /* 0x000fe40006800000 */
[----:B------:R-:W-:Y:S02]  /*2ba0*/  SEL R53, R54, RZ, !P5 ;  /* 0x000000ff36357207 */ /* 0x000fe40006800000 */
[----:B------:R-:W-:Y:S02]  /*2bb0*/  FSETP.GEU.AND P1, PT, R63, RZ, PT ;  /* 0x000000ff3f00720b */ /* 0x000fe40003f2e000 */
[----:B------:R-:W-:Y:S01]  /*2bc0*/  SEL R58, R58, RZ, !P5 ;  /* 0x000000ff3a3a7207 */ /* 0x000fe20006800000 */
[----:B------:R-:W-:Y:S01]  /*2bd0*/  FFMA R61, R52, R61, R59 ;  /* 0x0000003d343d7223 */ /* 0x000fe2000000003b */
[----:B------:R-:W-:Y:S02]  /*2be0*/  SEL R52, RZ, 0x1, P1 ;  /* 0x00000001ff347807 */ /* 0x000fe40000800000 */
[----:B------:R-:W-:Y:S01]  /*2bf0*/  FSETP.GEU.AND P1, PT, R62, RZ, PT ;  /* 0x000000ff3e00720b */ /* 0x000fe20003f2e000 */
[----:B------:R-:W-:-:S03]  /*2c00*/  FFMA R60, R53, R60, R58 ;  /* 0x0000003c353c7223 */ /* 0x000fc6000000003a */
[----:B------:R-:W-:Y:S02]  /*2c10*/  SEL R53, RZ, 0x1fffe, P1 ;  /* 0x0001fffeff357807 */ /* 0x000fe40000800000 */
[----:B------:R-:W-:-:S03]  /*2c20*/  FSETP.GEU.AND P1, PT, R60, RZ, PT ;  /* 0x000000ff3c00720b */ /* 0x000fc60003f2e000 */
[----:B------:R-:W-:Y:S01]  /*2c30*/  IMAD.IADD R54, R52, 0x1, R53 ;  /* 0x0000000134367824 */ /* 0x000fe200078e0235 */
[----:B------:R-:W-:Y:S02]  /*2c40*/  SEL R53, RZ, 0x4, P1 ;  /* 0x00000004ff357807 */ /* 0x000fe40000800000 */
[----:B------:R-:W-:Y:S02]  /*2c50*/  FSETP.GEU.AND P1, PT, R61, RZ, PT ;  /* 0x000000ff3d00720b */ /* 0x000fe40003f2e000 */
[----:B------:R-:W-:Y:S02]  /*2c60*/  LOP3.LUT R54, R54, 0x3, RZ, 0xc0, !PT ;  /* 0x0000000336367812 */ /* 0x000fe400078ec0ff */
[----:B------:R-:W-:Y:S02]  /*2c70*/  SEL R52, RZ, 0x7fff8, P1 ;  /* 0x0007fff8ff347807 */ /* 0x000fe40000800000 */
[----:B------:R-:W-:Y:S02]  /*2c80*/  FSETP.GEU.AND P1, PT, R77, RZ, PT ;  /* 0x000000ff4d00720b */ /* 0x000fe40003f2e000 */
[----:B------:R-:W-:-:S02]  /*2c90*/  IADD3 R53, R54, R52, R53 ;  /* 0x0000003436357210 */ /* 0x000fc40007ffe035 */
[----:B------:R-:W-:Y:S02]  /*2ca0*/  SEL R52, RZ, 0x1, P1 ;  /* 0x00000001ff347807 */ /* 0x000fe40000800000 */
[----:B------:R-:W-:-:S04]  /*2cb0*/  FSETP.GEU.AND P1, PT, R74, RZ, PT ;  /* 0x000000ff4a00720b */ /* 0x000fc80003f2e000 */
        /* <DEDUP_REMOVED lines=15> */
[----:B------:R-:W-:-:S04]  /*2db0*/  FSETP.GEU.AND P1, PT, R81, RZ, PT ;  /* 0x000000ff5100720b */ /* 0x000fc80003f2e000 */
[----:B------:R-:W-:Y:S02]  /*2dc0*/  SEL R55, RZ, 0x7fff8, P1 ;  /* 0x0007fff8ff377807 */ /* 0x000fe40000800000 */
[----:B------:R-:W-:Y:S02]  /*2dd0*/  FSETP.GEU.AND P1, PT, R71, RZ, PT ;  /* 0x000000ff4700720b */ /* 0x000fe40003f2e000 */
[----:B------:R-:W-:Y:S02]  /*2de0*/  LOP3.LUT R56, R56, 0x3, RZ, 0xc0, !PT ;  /* 0x0000000338387812 */ /* 0x000fe400078ec0ff */
[----:B------:R-:W-:Y:S02]  /*2df0*/  SEL R57, RZ, 0x1fffe, P1 ;  /* 0x0001fffeff397807 */ /* 0x000fe40000800000 */
[----:B------:R-:W-:Y:S02]  /*2e00*/  FSETP.GEU.AND P1, PT, R72, RZ, PT ;  /* 0x000000ff4800720b */ /* 0x000fe40003f2e000 */
[----:B------:R-:W-:-:S02]  /*2e10*/  IADD3 R55, R56, R55, R52 ;  /* 0x0000003738377210 */ /* 0x000fc40007ffe034 */
[----:B------:R-:W-:Y:S02]  /*2e20*/  SEL R52, RZ, 0x1, P1 ;  /* 0x00000001ff347807 */ /* 0x000fe40000800000 */
[----:B------:R-:W-:-:S03]  /*2e30*/  FSETP.GEU.AND P1, PT, R78, RZ, PT ;  /* 0x000000ff4e00720b */ /* 0x000fc60003f2e000 */
[----:B------:R-:W-:Y:S01]  /*2e40*/  IMAD.IADD R56, R52, 0x1, R57 ;  /* 0x0000000134387824 */ /* 0x000fe200078e0239 */
[----:B------:R-:W-:Y:S02]  /*2e50*/  SEL R52, RZ, 0x4, P1 ;  /* 0x00000004ff347807 */ /* 0x000fe40000800000 */
[----:B------:R-:W-:Y:S02]  /*2e60*/  FSETP.GEU.AND P1, PT, R73, RZ, PT ;  /* 0x000000ff4900720b */ /* 0x000fe40003f2e000 */
[----:B------:R-:W-:Y:S02]  /*2e70*/  LOP3.LUT R56, R56, 0x3, RZ, 0xc0, !PT ;  /* 0x0000000338387812 */ /* 0x000fe400078ec0ff */
[----:B------:R-:W-:Y:S01]  /*2e80*/  SEL R57, RZ, 0x7fff8, P1 ;  /* 0x0007fff8ff397807 */ /* 0x000fe20000800000 */
[----:B------:R-:W-:-:S03]  /*2e90*/  IMAD.SHL.U32 R53, R53, 0x100, RZ ;  /* 0x0000010035357824 */ /* 0x000fc600078e00ff */
[----:B------:R-:W-:-:S04]  /*2ea0*/  IADD3 R56, R56, R57, R52 ;  /* 0x0000003938387210 */ /* 0x000fc80007ffe034 */
[----:B------:R-:W-:Y:S02]  /*2eb0*/  LOP3.LUT R56, R56, 0xf, RZ, 0xc0, !PT ;  /* 0x0000000f38387812 */ /* 0x000fe400078ec0ff */
[----:B------:R-:W-:-:S03]  /*2ec0*/  LOP3.LUT R53, R53, 0xf00, RZ, 0xe2, !PT ;  /* 0x00000f0035357812 */ /* 0x000fc600078ee2ff */
[----:B------:R-:W-:Y:S02]  /*2ed0*/  IMAD R55, R55, 0x10, R56 ;  /* 0x0000001037377824 */ /* 0x000fe400078e0238 */
[----:B------:R-:W-:-:S03]  /*2ee0*/  IMAD R53, R54, 0x1000, R53 ;  /* 0x0000100036357824 */ /* 0x000fc600078e0235 */
[----:B------:R-:W-:Y:S02]  /*2ef0*/  LOP3.LUT R54, R55, 0xff, RZ, 0xc0, !PT ;  /* 0x000000ff37367812 */ /* 0x000fe400078ec0ff */
[----:B------:R-:W-:-:S03]  /*2f00*/  FSETP.GEU.AND P1, PT, R69, RZ, PT ;  /* 0x000000ff4500720b */ /* 0x000fc60003f2e000 */
[----:B------:R-:W-:Y:S01]  /*2f10*/  IMAD.IADD R53, R53, 0x1, R54 ;  /* 0x0000000135357824 */ /* 0x000fe200078e0236 */
[----:B------:R-:W-:-:S04]  /*2f20*/  FSEL R52, R69, RZ, P1 ;  /* 0x000000ff45347208 */ /* 0x000fc80000800000 */
[----:B------:R-:W-:-:S04]  /*2f30*/  LOP3.LUT R69, R53, 0xffff, RZ, 0xc0, !PT ;  /* 0x0000ffff35457812 */ /* 0x000fc800078ec0ff */
[----:B------:R-:W-:-:S04]  /*2f40*/  SHF.R.U32.HI R53, RZ, 0x7, R69 ;  /* 0x00000007ff357819 */ /* 0x000fc80000011645 */
[----:B------:R-:W-:Y:S02]  /*2f50*/  LOP3.LUT R53, R53, 0x1, RZ, 0xc0, !PT ;  /* 0x0000000135357812 */ /* 0x000fe400078ec0ff */
[----:B------:R-:W-:Y:S02]  /*2f60*/  SHF.R.U32.HI R54, RZ, 0x6, R69 ;  /* 0x00000006ff367819 */ /* 0x000fe40000011645 */
[----:B------:R-:W-:Y:S02]  /*2f70*/  ISETP.NE.U32.AND P5, PT, R53, 0x1, PT ;  /* 0x000000013500780c */ /* 0x000fe40003fa5070 */
[----:B------:R-:W-:Y:S02]  /*2f80*/  LOP3.LUT R54, R54, 0x1, RZ, 0xc0, !PT ;  /* 0x0000000136367812 */ /* 0x000fe400078ec0ff */
[----:B------:R-:W-:Y:S02]  /*2f90*/  FSEL R81, R81, RZ, P5 ;  /* 0x000000ff51517208 */ /* 0x000fe40002800000 */
[----:B------:R-:W-:-:S04]  /*2fa0*/  FSETP.GEU.AND P5, PT, R65, RZ, PT ;  /* 0x000000ff4100720b */ /* 0x000fc80003fae000 */
[----:B------:R-:W-:Y:S02]  /*2fb0*/  FSEL R53, R65, RZ, P5 ;  /* 0x000000ff41357208 */ /* 0x000fe40002800000 */
[----:B------:R-:W-:Y:S02]  /*2fc0*/  ISETP.NE.U32.AND P5, PT, R54, 0x1, PT ;  /* 0x000000013600780c */ /* 0x000fe40003fa5070 */
[----:B------:R-:W-:Y:S02]  /*2fd0*/  SHF.R.U32.HI R55, RZ, 0x5, R69 ;  /* 0x00000005ff377819 */ /* 0x000fe40000011645 */
[----:B------:R-:W-:Y:S02]  /*2fe0*/  FSEL R82, R82, RZ, P5 ;  /* 0x000000ff52527208 */ /* 0x000fe40002800000 */
[----:B------:R-:W-:Y:S02]  /*2ff0*/  FSETP.GEU.AND P5, PT, R64, RZ, PT ;  /* 0x000000ff4000720b */ /* 0x000fe40003fae000 */
[----:B------:R-:W-:-:S02]  /*3000*/  LOP3.LUT R55, R55, 0x1, RZ, 0xc0, !PT ;  /* 0x0000000137377812 */ /* 0x000fc400078ec0ff */
[----:B------:R-:W-:Y:S02]  /*3010*/  FSEL R54, R64, RZ, P5 ;  /* 0x000000ff40367208 */ /* 0x000fe40002800000 */
[----:B------:R-:W-:-:S04]  /*3020*/  ISETP.NE.U32.AND P5, PT, R55, 0x1, PT ;  /* 0x000000013700780c */ /* 0x000fc80003fa5070 */
[----:B------:R-:W-:Y:S02]  /*3030*/  FSEL R79, R79, RZ, P5 ;  /* 0x000000ff4f4f7208 */ /* 0x000fe40002800000 */
[----:B------:R-:W-:-:S04]  /*3040*/  FSETP.GEU.AND P5, PT, R10, RZ, PT ;  /* 0x000000ff0a00720b */ /* 0x000fc80003fae000 */
[----:B------:R-:W-:Y:S02]  /*3050*/  FSEL R55, R10, RZ, P5 ;  /* 0x000000ff0a377208 */ /* 0x000fe40002800000 */
[----:B------:R-:W-:-:S04]  /*3060*/  SHF.R.U32.HI R10, RZ, 0x4, R69 ;  /* 0x00000004ff0a7819 */ /* 0x000fc80000011645 */
[----:B------:R-:W-:-:S04]  /*3070*/  LOP3.LUT R10, R10, 0x1, RZ, 0xc0, !PT ;  /* 0x000000010a0a7812 */ /* 0x000fc800078ec0ff */
[----:B------:R-:W-:Y:S02]  /*3080*/  ISETP.NE.U32.AND P5, PT, R10, 0x1, PT ;  /* 0x000000010a00780c */ /* 0x000fe40003fa5070 */
[----:B------:R-:W-:Y:S02]  /*3090*/  ISETP.GT.AND P1, PT, R2, 0x3ff, PT ;  /* 0x000003ff0200780c */ /* 0x000fe40003f24270 */
[----:B------:R-:W-:Y:S02]  /*30a0*/  FSEL R80, R80, RZ, P5 ;  /* 0x000000ff50507208 */ /* 0x000fe40002800000 */
[----:B------:R-:W-:Y:S02]  /*30b0*/  @P6 FSEL R52, R81, RZ, P1 ;  /* 0x000000ff51346208 */ /* 0x000fe40000800000 */
[----:B------:R-:W-:Y:S02]  /*30c0*/  @P6 FSEL R53, R82, RZ, P1 ;  /* 0x000000ff52356208 */ /* 0x000fe40000800000 */
[----:B------:R-:W-:-:S02]  /*30d0*/  @P6 FSEL R54, R79, RZ, P1 ;  /* 0x000000ff4f366208 */ /* 0x000fc40000800000 */
[----:B------:R-:W-:Y:S02]  /*30e0*/  @P6 FSEL R55, R80, RZ, P1 ;  /* 0x000000ff50376208 */ /* 0x000fe40000800000 */
[----:B------:R-:W-:-:S04]  /*30f0*/  FSETP.GEU.AND P6, PT, R8, RZ, PT ;  /* 0x000000ff0800720b */ /* 0x000fc80003fce000 */
[----:B------:R-:W-:Y:S02]  /*3100*/  FSEL R56, R8, RZ, P6 ;  /* 0x000000ff08387208 */ /* 0x000fe40003000000 */
[----:B------:R-:W-:-:S04]  /*3110*/  SHF.R.U32.HI R8, RZ, 0x3, R69 ;  /* 0x00000003ff087819 */ /* 0x000fc80000011645 */
[----:B------:R-:W-:-:S04]  /*3120*/  LOP3.LUT R8, R8, 0x1, RZ, 0xc0, !PT ;  /* 0x0000000108087812 */ /* 0x000fc800078ec0ff */
[----:B------:R-:W-:-:S04]  /*3130*/  ISETP.NE.U32.AND P6, PT, R8, 0x1, PT ;  /* 0x000000010800780c */ /* 0x000fc80003fc5070 */
[----:B------:R-:W-:Y:S02]  /*3140*/  FSEL R73, R73, RZ, P6 ;  /* 0x000000ff49497208 */ /* 0x000fe40003000000 */
        /* <DEDUP_REMOVED lines=9> */
[----:B------:R-:W-:Y:S02]  /*31e0*/  LOP3.LUT R6, R6, 0x1, RZ, 0xc0, !PT ;  /* 0x0000000106067812 */ /* 0x000fe400078ec0ff */
[----:B------:R-:W-:Y:S02]  /*31f0*/  SEL R7, R40, RZ, !P0 ;  /* 0x000000ff28077207 */ /* 0x000fe40004000000 */
[----:B------:R-:W-:-:S03]  /*3200*/  ISETP.NE.U32.AND P6, PT, R6, 0x1, PT ;  /* 0x000000010600780c */ /* 0x000fc60003fc5070 */
[----:B------:R-:W-:Y:S01]  /*3210*/  FADD R7, R7, 9.9999997473787516356e-06 ;  /* 0x3727c5ac07077421 */ /* 0x000fe20000000000 */
[----:B------:R-:W-:Y:S02]  /*3220*/  FSEL R71, R71, RZ, P6 ;  /* 0x000000ff47477208 */ /* 0x000fe40003000000 */
[C---:B------:R-:W-:Y:S01]  /*3230*/  FSETP.GEU.AND P6, PT, R72.reuse, RZ, PT ;  /* 0x000000ff4800720b */ /* 0x040fe20003fce000 */
[----:B------:R0:W1:Y:S03]  /*3240*/  MUFU.SQRT R8, R7 ;  /* 0x0000000700087308 */ /* 0x0000660000002000 */
[----:B------:R-:W-:Y:S02]  /*3250*/  FSEL R72, R72, RZ, P6 ;  /* 0x000000ff48487208 */ /* 0x000fe40003000000 */
[----:B------:R-:W-:Y:S02]  /*3260*/  FSETP.GEU.AND P6, PT, R5, RZ, PT ;  /* 0x000000ff0500720b */ /* 0x000fe40003fce000 */
[----:B------:R-:W-:-:S02]  /*3270*/  ISETP.NE.AND P5, PT, R9, RZ, PT ;  /* 0x000000ff0900720c */ /* 0x000fc40003fa5270 */
[----:B------:R-:W-:Y:S02]  /*3280*/  SEL R10, R41, RZ, !P0 ;  /* 0x000000ff290a7207 */ /* 0x000fe40004000000 */
[----:B------:R-:W-:Y:S02]  /*3290*/  FSEL R59, R5, RZ, P6 ;  /* 0x000000ff053b7208 */ /* 0x000fe40003000000 */
[----:B------:R-:W-:Y:S02]  /*32a0*/  SEL R6, R31, RZ, !P4 ;  /* 0x000000ff1f067207 */ /* 0x000fe40006000000 */
[----:B------:R-:W-:Y:S01]  /*32b0*/  SEL R5, R23, RZ, !P4 ;  /* 0x000000ff17057207 */ /* 0x000fe20006000000 */
[----:B------:R-:W-:Y:S01]  /*32c0*/  FADD R10, R10, 9.9999997473787516356e-06 ;  /* 0x3727c5ac0a0a7421 */ /* 0x000fe20000000000 */
[----:B------:R-:W-:Y:S02]  /*32d0*/  SEL R23, R30, RZ, !P4 ;  /* 0x000000ff1e177207 */ /* 0x000fe40006000000 */
[----:B------:R-:W-:Y:S01]  /*32e0*/  SEL R30, R29, RZ, !P4 ;  /* 0x000000ff1d1e7207 */ /* 0x000fe20006000000 */
[----:B------:R-:W-:Y:S01]  /*32f0*/  FADD R5, R5, -R6 ;  /* 0x8000000605057221 */ /* 0x000fe20000000000 */
[----:B------:R-:W-:-:S02]  /*3300*/  SEL R6, R22, RZ, !P4 ;  /* 0x000000ff16067207 */ /* 0x000fc40006000000 */
[----:B0-----:R-:W-:Y:S01]  /*3310*/  SEL R7, R21, RZ, !P4 ;  /* 0x000000ff15077207 */ /* 0x001fe20006000000 */
[----:B------:R0:W2:Y:S01]  /*3320*/  MUFU.SQRT R22, R10 ;  /* 0x0000000a00167308 */ /* 0x0000a20000002000 */
[----:B------:R-:W-:Y:S02]  /*3330*/  ISETP.GT.AND P1, PT, R3, 0x3ff, PT ;  /* 0x000003ff0300780c */ /* 0x000fe40003f24270 */
[----:B-1----:R-:W-:Y:S01]  /*3340*/  FSETP.GT.AND P6, PT, R8, 8.50705917302346158658e+37, PT ;  /* 0x7e8000000800780b */ /* 0x002fe20003fc4000 */
[----:B------:R-:W-:Y:S01]  /*3350*/  FADD R7, R7, -R30 ;  /* 0x8000001e07077221 */ /* 0x000fe20000000000 */
[----:B------:R-:W-:Y:S02]  /*3360*/  @P5 FSEL R56, R73, RZ, P1 ;  /* 0x000000ff49385208 */ /* 0x000fe40000800000 */
[----:B------:R-:W-:Y:S02]  /*3370*/  @P5 FSEL R57, R78, RZ, P1 ;  /* 0x000000ff4e395208 */ /* 0x000fe40000800000 */
[----:B------:R-:W-:-:S02]  /*3380*/  @P5 FSEL R58, R71, RZ, P1 ;  /* 0x000000ff473a5208 */ /* 0x000fc40000800000 */
[----:B------:R-:W-:Y:S02]  /*3390*/  @P5 FSEL R59, R72, RZ, P1 ;  /* 0x000000ff483b5208 */ /* 0x000fe40000800000 */
[----:B------:R-:W-:Y:S02]  /*33a0*/  FSETP.GEU.AND P5, PT, R8, 1.175494350822287508e-38, PT ;  /* 0x008000000800780b */ /* 0x000fe40003fae000 */
[----:B------:R-:W-:Y:S01]  /*33b0*/  SEL R30, R42, RZ, !P0 ;  /* 0x000000ff2a1e7207 */ /* 0x000fe20004000000 */
[----:B------:R-:W-:Y:S01]  /*33c0*/  @P6 FMUL R8, R8, 0.25 ;  /* 0x3e80000008086820 */ /* 0x000fe20000400000 */
[----:B------:R-:W-:-:S03]  /*33d0*/  FSEL R9, R4, 1, P6 ;  /* 0x3f80000004097808 */ /* 0x000fc60003000000 */
[----:B------:R-:W-:Y:S01]  /*33e0*/  FADD R30, R30, 9.9999997473787516356e-06 ;  /* 0x3727c5ac1e1e7421 */ /* 0x000fe20000000000 */
[----:B0-----:R-:W-:Y:S02]  /*33f0*/  SEL R10, R20, RZ, !P4 ;  /* 0x000000ff140a7207 */ /* 0x001fe40006000000 */
[----:B------:R-:W-:Y:S01]  /*3400*/  SEL R31, R28, RZ, !P4 ;  /* 0x000000ff1c1f7207 */ /* 0x000fe20006000000 */
[----:B------:R-:W0:Y:S01]  /*3410*/  MUFU.SQRT R29, R30 ;  /* 0x0000001e001d7308 */ /* 0x000e220000002000 */
[----:B--2---:R-:W-:Y:S01]  /*3420*/  FSETP.GT.AND P6, PT, R22, 8.50705917302346158658e+37, PT ;  /* 0x7e8000001600780b */ /* 0x004fe20003fc4000 */
[----:B------:R-:W-:Y:S01]  /*3430*/  @!P5 FMUL R8, R8, 16777216 ;  /* 0x4b8000000808d820 */ /* 0x000fe20000400000 */
[----:B------:R-:W-:Y:S01]  /*3440*/  @!P5 FMUL R9, R9, 16777216 ;  /* 0x4b8000000909d820 */ /* 0x000fe20000400000 */
[----:B------:R-:W-:Y:S01]  /*3450*/  FADD R10, R10, -R31 ;  /* 0x8000001f0a0a7221 */ /* 0x000fe20000000000 */
[----:B------:R-:W-:Y:S02]  /*3460*/  FSETP.GEU.AND P5, PT, R22, 1.175494350822287508e-38, PT ;  /* 0x008000001600780b */ /* 0x000fe40003fae000 */
[----:B------:R-:W-:Y:S01]  /*3470*/  SEL R31, R43, RZ, !P0 ;  /* 0x000000ff2b1f7207 */ /* 0x000fe20004000000 */
[----:B------:R-:W-:Y:S01]  /*3480*/  FADD R6, R6, -R23 ;  /* 0x8000001706067221 */ /* 0x000fe20000000000 */
[----:B------:R-:W-:-:S03]  /*3490*/  FSEL R23, R4, 1, P6 ;  /* 0x3f80000004177808 */ /* 0x000fc60003000000 */
[----:B------:R-:W-:Y:S02]  /*34a0*/  FADD R31, R31, 9.9999997473787516356e-06 ;  /* 0x3727c5ac1f1f7421 */ /* 0x000fe40000000000 */
[----:B------:R-:W-:Y:S01]  /*34b0*/  @P6 FMUL R22, R22, 0.25 ;  /* 0x3e80000016166820 */ /* 0x000fe20000400000 */
[----:B0-----:R-:W-:Y:S01]  /*34c0*/  FSETP.GT.AND P6, PT, R29, 8.50705917302346158658e+37, PT ;  /* 0x7e8000001d00780b */ /* 0x001fe20003fc4000 */
[----:B------:R-:W0:Y:S02]  /*34d0*/  MUFU.SQRT R30, R31 ;  /* 0x0000001f001e7308 */ /* 0x000e240000002000 */
[----:B------:R-:W-:Y:S01]  /*34e0*/  @!P5 FMUL R22, R22, 16777216 ;  /* 0x4b8000001616d820 */ /* 0x000fe20000400000 */
[----:B------:R-:W-:Y:S01]  /*34f0*/  @!P5 FMUL R23, R23, 16777216 ;  /* 0x4b8000001717d820 */ /* 0x000fe20000400000 */
[----:B------:R-:W-:Y:S01]  /*3500*/  FSETP.GEU.AND P5, PT, R29, 1.175494350822287508e-38, PT ;  /* 0x008000001d00780b */ /* 0x000fe20003fae000 */
[----:B------:R-:W-:Y:S01]  /*3510*/  FADD R40, R16, 9.9999997473787516356e-06 ;  /* 0x3727c5ac10287421 */ /* 0x000fe20000000000 */
[----:B------:R-:W-:-:S03]  /*3520*/  FSEL R21, R4, 1, P6 ;  /* 0x3f80000004157808 */ /* 0x000fc60003000000 */
[----:B------:R-:W1:Y:S03]  /*3530*/  MUFU.SQRT R31, R40 ;  /* 0x00000028001f7308 */ /* 0x000e660000002000 */
[----:B------:R-:W-:Y:S01]  /*3540*/  @P6 FMUL R29, R29, 0.25 ;  /* 0x3e8000001d1d6820 */ /* 0x000fe20000400000 */
[----:B0-----:R-:W-:-:S04]  /*3550*/  FSETP.GT.AND P6, PT, R30, 8.50705917302346158658e+37, PT ;  /* 0x7e8000001e00780b */ /* 0x001fc80003fc4000 */
[----:B------:R-:W-:Y:S01]  /*3560*/  @!P5 FMUL R29, R29, 16777216 ;  /* 0x4b8000001d1dd820 */ /* 0x000fe20000400000 */
[----:B------:R-:W-:Y:S01]  /*3570*/  @!P5 FMUL R21, R21, 16777216 ;  /* 0x4b8000001515d820 */ /* 0x000fe20000400000 */
[----:B------:R-:W-:Y:S02]  /*3580*/  SEL R41, R46, RZ, !P2 ;  /* 0x000000ff2e297207 */ /* 0x000fe40005000000 */
[----:B------:R-:W-:Y:S02]  /*3590*/  SEL R16, R34, RZ, !P2 ;  /* 0x000000ff22107207 */ /* 0x000fe40005000000 */
[----:B------:R-:W-:Y:S02]  /*35a0*/  FSETP.GEU.AND P5, PT, R30, 1.175494350822287508e-38, PT ;  /* 0x008000001e00780b */ /* 0x000fe40003fae000 */
[----:B------:R-:W-:Y:S01]  /*35b0*/  SEL R17, R17, RZ, !P4 ;  /* 0x000000ff11117207 */ /* 0x000fe20006000000 */
[----:B------:R-:W-:Y:S01]  /*35c0*/  FADD R16, R16, -R41 ;  /* 0x8000002910107221 */ /* 0x000fe20000000000 */
[----:B------:R-:W-:-:S03]  /*35d0*/  FSEL R28, R4, 1, P6 ;  /* 0x3f800000041c7808 */ /* 0x000fc60003000000 */
[----:B------:R-:W-:Y:S01]  /*35e0*/  FADD R41, R17, 9.9999997473787516356e-06 ;  /* 0x3727c5ac11297421 */ /* 0x000fe20000000000 */
[----:B------:R-:W-:Y:S01]  /*35f0*/  @P6 FMUL R30, R30, 0.25 ;  /* 0x3e8000001e1e6820 */ /* 0x000fe20000400000 */
[----:B-1----:R-:W-:Y:S02]  /*3600*/  FSETP.GT.AND P6, PT, R31, 8.50705917302346158658e+37, PT ;  /* 0x7e8000001f00780b */ /* 0x002fe40003fc4000 */
[----:B------:R-:W0:Y:S01]  /*3610*/  MUFU.SQRT R34, R41 ;  /* 0x0000002900227308 */ /* 0x000e220000002000 */
[----:B------:R-:W-:Y:S01]  /*3620*/  SEL R42, R45, RZ, !P2 ;  /* 0x000000ff2d2a7207 */ /* 0x000fe20005000000 */
[----:B------:R-:W-:Y:S01]  /*3630*/  @!P5 FMUL R30, R30, 16777216 ;  /* 0x4b8000001e1ed820 */ /* 0x000fe20000400000 */
[----:B------:R-:W-:Y:S01]  /*3640*/  @!P5 FMUL R28, R28, 16777216 ;  /* 0x4b8000001c1cd820 */ /* 0x000fe20000400000 */
[----:B------:R-:W-:Y:S02]  /*3650*/  SEL R17, R33, RZ, !P2 ;  /* 0x000000ff21117207 */ /* 0x000fe40005000000 */
[----:B------:R-:W-:-:S02]  /*3660*/  FSETP.GEU.AND P5, PT, R31, 1.175494350822287508e-38, PT ;  /* 0x008000001f00780b */ /* 0x000fc40003fae000 */
[----:B------:R-:W-:Y:S01]  /*3670*/  SEL R18, R18, RZ, !P4 ;  /* 0x000000ff12127207 */ /* 0x000fe20006000000 */
[----:B------:R-:W-:Y:S01]  /*3680*/  FADD R17, R17, -R42 ;  /* 0x8000002a11117221 */ /* 0x000fe20000000000 */
[----:B------:R-:W-:-:S03]  /*3690*/  SEL R20, R35, RZ, !P2 ;  /* 0x000000ff23147207 */ /* 0x000fc60005000000 */
[----:B------:R-:W-:Y:S01]  /*36a0*/  FADD R42, R18, 9.9999997473787516356e-06 ;  /* 0x3727c5ac122a7421 */ /* 0x000fe20000000000 */
[----:B------:R-:W-:Y:S01]  /*36b0*/  FSEL R35, R4, 1, P6 ;  /* 0x3f80000004237808 */ /* 0x000fe20003000000 */
[----:B------:R-:W-:Y:S01]  /*36c0*/  @P6 FMUL R31, R31, 0.25 ;  /* 0x3e8000001f1f6820 */ /* 0x000fe20000400000 */
[----:B0-----:R-:W-:Y:S01]  /*36d0*/  FSETP.GT.AND P6, PT, R34, 8.50705917302346158658e+37, PT ;  /* 0x7e8000002200780b */ /* 0x001fe20003fc4000 */
        /* <DEDUP_REMOVED lines=8> */
[----:B------:R-:W-:-:S03]  /*3760*/  FSEL R40, R4, 1, P6 ;  /* 0x3f80000004287808 */ /* 0x000fc60003000000 */
[----:B------:R-:W-:Y:S01]  /*3770*/  FADD R43, R19, 9.9999997473787516356e-06 ;  /* 0x3727c5ac132b7421 */ /* 0x000fe20000000000 */
[----:B------:R-:W-:Y:S01]  /*3780*/  @P6 FMUL R34, R34, 0.25 ;  /* 0x3e80000022226820 */ /* 0x000fe20000400000 */
[C---:B0-----:R-:W-:Y:S02]  /*3790*/  FSETP.GT.AND P6, PT, R33.reuse, 8.50705917302346158658e+37, PT ;  /* 0x7e8000002100780b */ /* 0x041fe40003fc4000 */
[----:B------:R-:W0:Y:S02]  /*37a0*/  MUFU.SQRT R32, R43 ;  /* 0x0000002b00207308 */ /* 0x000e240000002000 */
[----:B------:R-:W-:Y:S01]  /*37b0*/  @!P5 FMUL R34, R34, 16777216 ;  /* 0x4b8000002222d820 */ /* 0x000fe20000400000 */
[----:B------:R-:W-:Y:S01]  /*37c0*/  @!P5 FMUL R40, R40, 16777216 ;  /* 0x4b8000002828d820 */ /* 0x000fe20000400000 */
[----:B------:R-:W-:Y:S02]  /*37d0*/  FSETP.GEU.AND P5, PT, R33, 1.175494350822287508e-38, PT ;  /* 0x008000002100780b */ /* 0x000fe40003fae000 */
[----:B------:R-:W-:-:S02]  /*37e0*/  SEL R12, R12, RZ, !P2 ;  /* 0x000000ff0c0c7207 */ /* 0x000fc40005000000 */
[----:B------:R-:W-:Y:S02]  /*37f0*/  FSEL R41, R4, 1, P6 ;  /* 0x3f80000004297808 */ /* 0x000fe40003000000 */
[----:B------:R-:W-:Y:S01]  /*3800*/  SEL R44, R39, RZ, !P0 ;  /* 0x000000ff272c7207 */ /* 0x000fe20004000000 */
[----:B------:R-:W-:Y:S01]  /*3810*/  @P6 FMUL R33, R33, 0.25 ;  /* 0x3e80000021216820 */ /* 0x000fe20000400000 */
[----:B------:R-:W-:Y:S01]  /*3820*/  FADD R39, R12, 9.9999997473787516356e-06 ;  /* 0x3727c5ac0c277421 */ /* 0x000fe20000000000 */
[----:B0-----:R-:W-:-:S03]  /*3830*/  FSETP.GT.AND P6, PT, R32, 8.50705917302346158658e+37, PT ;  /* 0x7e8000002000780b */ /* 0x001fc60003fc4000 */
[----:B------:R0:W1:Y:S01]  /*3840*/  MUFU.SQRT R12, R39 ;  /* 0x00000027000c7308 */ /* 0x0000620000002000 */
[----:B------:R-:W-:Y:S01]  /*3850*/  @!P5 FMUL R33, R33, 16777216 ;  /* 0x4b8000002121d820 */ /* 0x000fe20000400000 */
[----:B------:R-:W-:Y:S01]  /*3860*/  @!P5 FMUL R41, R41, 16777216 ;  /* 0x4b8000002929d820 */ /* 0x000fe20000400000 */
[----:B------:R-:W-:Y:S02]  /*3870*/  FSETP.GEU.AND P5, PT, R32, 1.175494350822287508e-38, PT ;  /* 0x008000002000780b */ /* 0x000fe40003fae000 */
[----:B------:R-:W-:Y:S02]  /*3880*/  SEL R13, R13, RZ, !P2 ;  /* 0x000000ff0d0d7207 */ /* 0x000fe40005000000 */
[----:B------:R-:W-:-:S03]  /*3890*/  FSEL R42, R4, 1, P6 ;  /* 0x3f800000042a7808 */ /* 0x000fc60003000000 */
[----:B0-----:R-:W-:Y:S01]  /*38a0*/  FADD R39, R13, 9.9999997473787516356e-06 ;  /* 0x3727c5ac0d277421 */ /* 0x001fe20000000000 */
[----:B------:R-:W-:Y:S01]  /*38b0*/  @P6 FMUL R32, R32, 0.25 ;  /* 0x3e80000020206820 */ /* 0x000fe20000400000 */
[----:B------:R-:W-:Y:S02]  /*38c0*/  SEL R43, R38, RZ, !P0 ;  /* 0x000000ff262b7207 */ /* 0x000fe40004000000 */
[----:B------:R-:W0:Y:S02]  /*38d0*/  MUFU.SQRT R38, R39 ;  /* 0x0000002700267308 */ /* 0x000e240000002000 */
[----:B------:R-:W-:Y:S01]  /*38e0*/  @!P5 FMUL R32, R32, 16777216 ;  /* 0x4b8000002020d820 */ /* 0x000fe20000400000 */
[----:B------:R-:W-:Y:S01]  /*38f0*/  @!P5 FMUL R42, R42, 16777216 ;  /* 0x4b8000002a2ad820 */ /* 0x000fe20000400000 */
[----:B-1----:R-:W-:Y:S02]  /*3900*/  FSETP.GT.AND P5, PT, R12, 8.50705917302346158658e+37, PT ;  /* 0x7e8000000c00780b */ /* 0x002fe40003fa4000 */
[----:B------:R-:W-:-:S02]  /*3910*/  SEL R26, R26, RZ, !P0 ;  /* 0x000000ff1a1a7207 */ /* 0x000fc40004000000 */
[----:B------:R-:W-:Y:S02]  /*3920*/  SEL R14, R14, RZ, !P2 ;  /* 0x000000ff0e0e7207 */ /* 0x000fe40005000000 */
[----:B------:R-:W-:Y:S01]  /*3930*/  SEL R19, R27, RZ, !P0 ;  /* 0x000000ff1b137207 */ /* 0x000fe20004000000 */
[----:B------:R-:W-:Y:S02]  /*3940*/  FADD R26, R26, -R43 ;  /* 0x8000002b1a1a7221 */ /* 0x000fe40000000000 */
[----:B------:R-:W-:Y:S01]  /*3950*/  FADD R43, R14, 9.9999997473787516356e-06 ;  /* 0x3727c5ac0e2b7421 */ /* 0x000fe20000000000 */
[C---:B------:R-:W-:Y:S01]  /*3960*/  FSETP.GEU.AND P1, PT, R12.reuse, 1.175494350822287508e-38, PT ;  /* 0x008000000c00780b */ /* 0x040fe20003f2e000 */
[----:B------:R-:W-:Y:S01]  /*3970*/  FADD R19, R19, -R44 ;  /* 0x8000002c13137221 */ /* 0x000fe20000000000 */
[----:B------:R-:W-:Y:S01]  /*3980*/  SEL R44, R37, RZ, !P0 ;  /* 0x000000ff252c7207 */ /* 0x000fe20004000000 */
[----:B------:R-:W-:Y:S01]  /*3990*/  @P5 FMUL R12, R12, 0.25 ;  /* 0x3e8000000c0c5820 */ /* 0x000fe20000400000 */
[----:B------:R-:W-:Y:S01]  /*39a0*/  FSEL R27, R4, 1, P5 ;  /* 0x3f800000041b7808 */ /* 0x000fe20002800000 */
[----:B------:R-:W1:Y:S01]  /*39b0*/  MUFU.SQRT R37, R43 ;  /* 0x0000002b00257308 */ /* 0x000e620000002000 */
[----:B0-----:R-:W-:-:S02]  /*39c0*/  FSETP.GT.AND P5, PT, R38, 8.50705917302346158658e+37, PT ;  /* 0x7e8000002600780b */ /* 0x001fc40003fa4000 */
[----:B------:R-:W-:Y:S02]  /*39d0*/  SEL R25, R25, RZ, !P0 ;  /* 0x000000ff19197207 */ /* 0x000fe40004000000 */
[----:B------:R-:W-:-:S03]  /*39e0*/  SEL R15, R15, RZ, !P2 ;  /* 0x000000ff0f0f7207 */ /* 0x000fc60005000000 */
[----:B------:R-:W-:Y:S02]  /*39f0*/  FADD R25, R25, -R44 ;  /* 0x8000002c19197221 */ /* 0x000fe40000000000 */
[----:B------:R-:W-:Y:S01]  /*3a00*/  FADD R44, R15, 9.9999997473787516356e-06 ;  /* 0x3727c5ac0f2c7421 */ /* 0x000fe20000000000 */
[----:B------:R-:W-:Y:S02]  /*3a10*/  P2R R45, PR, RZ, 0x2 ;  /* 0x00000002ff2d7803 */ /* 0x000fe40000000000 */
[C---:B------:R-:W-:Y:S01]  /*3a20*/  FSETP.GEU.AND P1, PT, R38.reuse, 1.175494350822287508e-38, PT ;  /* 0x008000002600780b */ /* 0x040fe20003f2e000 */
[----:B------:R-:W-:Y:S01]  /*3a30*/  @P5 FMUL R38, R38, 0.25 ;  /* 0x3e80000026265820 */ /* 0x000fe20000400000 */
[----:B------:R-:W-:Y:S02]  /*3a40*/  SEL R39, R36, RZ, !P0 ;  /* 0x000000ff24277207 */ /* 0x000fe40004000000 */
[----:B------:R-:W-:Y:S01]  /*3a50*/  FSEL R13, R4, 1, P5 ;  /* 0x3f800000040d7808 */ /* 0x000fe20002800000 */
[----:B------:R-:W0:Y:S01]  /*3a60*/  MUFU.SQRT R36, R44 ;  /* 0x0000002c00247308 */ /* 0x000e220000002000 */
[----:B-1----:R-:W-:-:S02]  /*3a70*/  FSETP.GT.AND P5, PT, R37, 8.50705917302346158658e+37, PT ;  /* 0x7e8000002500780b */ /* 0x002fc40003fa4000 */
[----:B-----5:R-:W-:Y:S02]  /*3a80*/  SEL R48, R48, RZ, !P3 ;  /* 0x000000ff30307207 */ /* 0x020fe40005800000 */
[----:B------:R-:W-:-:S03]  /*3a90*/  SEL R24, R24, RZ, !P0 ;  /* 0x000000ff18187207 */ /* 0x000fc60004000000 */
[----:B------:R-:W-:Y:S01]  /*3aa0*/  FADD R48, R48, 9.9999997473787516356e-06 ;  /* 0x3727c5ac30307421 */ /* 0x000fe20000000000 */
[----:B------:R-:W-:Y:S01]  /*3ab0*/  P2R R72, PR, RZ, 0x2 ;  /* 0x00000002ff487803 */ /* 0x000fe20000000000 */
[----:B------:R-:W1:Y:S01]  /*3ac0*/  MUFU.RCP R44, R22 ;  /* 0x00000016002c7308 */ /* 0x000e620000001000 */
[C---:B------:R-:W-:Y:S01]  /*3ad0*/  FSETP.GEU.AND P1, PT, R37.reuse, 1.175494350822287508e-38, PT ;  /* 0x008000002500780b */ /* 0x040fe20003f2e000 */
[----:B------:R-:W-:Y:S01]  /*3ae0*/  FADD R24, R24, -R39 ;  /* 0x8000002718187221 */ /* 0x000fe20000000000 */
[----:B------:R-:W-:Y:S01]  /*3af0*/  FSEL R14, R4, 1, P5 ;  /* 0x3f800000040e7808 */ /* 0x000fe20002800000 */
[----:B------:R-:W-:Y:S01]  /*3b00*/  @P5 FMUL R37, R37, 0.25 ;  /* 0x3e80000025255820 */ /* 0x000fe20000400000 */
[----:B0-----:R-:W-:-:S03]  /*3b10*/  FSETP.GT.AND P5, PT, R36, 8.50705917302346158658e+37, PT ;  /* 0x7e8000002400780b */ /* 0x001fc60003fa4000 */
[----:B------:R-:W0:Y:S01]  /*3b20*/  MUFU.SQRT R39, R48 ;  /* 0x0000003000277308 */ /* 0x000e220000002000 */
[----:B------:R-:W-:Y:S02]  /*3b30*/  SEL R49, R49, RZ, !P3 ;  /* 0x000000ff31317207 */ /* 0x000fe40005800000 */
[----:B------:R-:W-:-:S03]  /*3b40*/  SEL R47, R47, RZ, !P2 ;  /* 0x000000ff2f2f7207 */ /* 0x000fc60005000000 */
[----:B------:R-:W-:Y:S02]  /*3b50*/  FADD R49, R49, 9.9999997473787516356e-06 ;  /* 0x3727c5ac31317421 */ /* 0x000fe40000000000 */
[----:B------:R-:W-:Y:S01]  /*3b60*/  FADD R20, R20, -R47 ;  /* 0x8000002f14147221 */ /* 0x000fe20000000000 */
[----:B------:R-:W-:Y:S01]  /*3b70*/  P2R R47, PR, RZ, 0x1 ;  /* 0x00000001ff2f7803 */ /* 0x000fe20000000000 */
[----:B-1----:R-:W-:Y:S01]  /*3b80*/  FMUL R44, R44, R23 ;  /* 0x000000172c2c7220 */ /* 0x002fe20000400000 */
[----:B------:R-:W-:Y:S01]  /*3b90*/  P2R R43, PR, RZ, 0x2 ;  /* 0x00000002ff2b7803 */ /* 0x000fe20000000000 */
[----:B------:R-:W1:Y:S01]  /*3ba0*/  MUFU.SQRT R23, R49 ;  /* 0x0000003100177308 */ /* 0x000e620000002000 */
[C---:B------:R-:W-:Y:S01]  /*3bb0*/  FSETP.GEU.AND P0, PT, R36.reuse, 1.175494350822287508e-38, PT ;  /* 0x008000002400780b */ /* 0x040fe20003f0e000 */
[----:B------:R-:W-:Y:S01]  /*3bc0*/  @P5 FMUL R36, R36, 0.25 ;  /* 0x3e80000024245820 */ /* 0x000fe20000400000 */
[----:B------:R-:W-:Y:S02]  /*3bd0*/  FSEL R15, R4, 1, P5 ;  /* 0x3f800000040f7808 */ /* 0x000fe40002800000 */
[----:B0-----:R-:W-:-:S02]  /*3be0*/  FSETP.GT.AND P5, PT, R39, 8.50705917302346158658e+37, PT ;  /* 0x7e8000002700780b */ /* 0x001fc40003fa4000 */
[----:B------:R-:W-:Y:S02]  /*3bf0*/  P2R R64, PR, RZ, 0x4 ;  /* 0x00000004ff407803 */ /* 0x000fe40000000000 */
[----:B------:R-:W-:Y:S02]  /*3c00*/  ISETP.NE.AND P2, PT, R43, RZ, PT ;  /* 0x000000ff2b00720c */ /* 0x000fe40003f45270 */
[----:B------:R-:W-:Y:S02]  /*3c10*/  SEL R50, R50, RZ, !P3 ;  /* 0x000000ff32327207 */ /* 0x000fe40005800000 */
[----:B------:R-:W-:Y:S02]  /*3c20*/  P2R R71, PR, RZ, 0x4 ;  /* 0x00000004ff477803 */ /* 0x000fe40000000000 */
[----:B------:R-:W-:Y:S02]  /*3c30*/  SEL R51, R51, RZ, !P3 ;  /* 0x000000ff33337207 */ /* 0x000fe40005800000 */
[----:B------:R-:W-:Y:S01]  /*3c40*/  ISETP.NE.AND P2, PT, R72, RZ, PT ;  /* 0x000000ff4800720c */ /* 0x000fe20003f45270 */
[----:B------:R-:W-:Y:S01]  /*3c50*/  FADD R50, R50, 9.9999997473787516356e-06 ;  /* 0x3727c5ac32327421 */ /* 0x000fe20000000000 */
[----:B------:R-:W-:Y:S01]  /*3c60*/  P2R R65, PR, RZ, 0x1 ;  /* 0x00000001ff417803 */ /* 0x000fe20000000000 */
[----:B------:R-:W0:Y:S01]  /*3c70*/  MUFU.RCP R8, R8 ;  /* 0x0000000800087308 */ /* 0x000e220000001000 */
[----:B------:R-:W-:Y:S01]  /*3c80*/  P2R R72, PR, RZ, 0x4 ;  /* 0x00000004ff487803 */ /* 0x000fe20000000000 */
[----:B------:R-:W-:Y:S01]  /*3c90*/  FADD R51, R51, 9.9999997473787516356e-06 ;  /* 0x3727c5ac33337421 */ /* 0x000fe20000000000 */
[----:B------:R-:W-:-:S02]  /*3ca0*/  ISETP.NE.AND P2, PT, R45, RZ, PT ;  /* 0x000000ff2d00720c */ /* 0x000fc40003f45270 */
[C---:B------:R-:W-:Y:S01]  /*3cb0*/  FSETP.GEU.AND P0, PT, R39.reuse, 1.175494350822287508e-38, PT ;  /* 0x008000002700780b */ /* 0x040fe20003f0e000 */
[----:B------:R-:W-:Y:S01]  /*3cc0*/  @P5 FMUL R39, R39, 0.25 ;  /* 0x3e80000027275820 */ /* 0x000fe20000400000 */
[----:B------:R-:W-:Y:S01]  /*3cd0*/  FSEL R43, R4, 1, P5 ;  /* 0x3f800000042b7808 */ /* 0x000fe20002800000 */
[----:B------:R-:W2:Y:S01]  /*3ce0*/  MUFU.SQRT R45, R50 ;  /* 0x00000032002d7308 */ /* 0x000ea20000002000 */
[----:B-1----:R-:W-:-:S07]  /*3cf0*/  FSETP.GT.AND P5, PT, R23, 8.50705917302346158658e+37, PT ;  /* 0x7e8000001700780b */ /* 0x002fce0003fa4000 */
[----:B------:R-:W-:Y:S08]  /*3d00*/  MUFU.RCP R48, R29 ;  /* 0x0000001d00307308 */ /* 0x000ff00000001000 */
[----:B------:R-:W1:Y:S01]  /*3d10*/  MUFU.SQRT R29, R51 ;  /* 0x00000033001d7308 */ /* 0x000e620000002000 */
[----:B------:R-:W-:Y:S01]  /*3d20*/  P2R R46, PR, RZ, 0x10 ;  /* 0x00000010ff2e7803 */ /* 0x000fe20000000000 */
[----:B0-----:R-:W-:Y:S01]  /*3d30*/  FMUL R9, R8, R9 ;  /* 0x0000000908097220 */ /* 0x001fe20000400000 */
[C---:B------:R-:W-:Y:S01]  /*3d40*/  FSETP.GEU.AND P4, PT, R23.reuse, 1.175494350822287508e-38, PT ;  /* 0x008000001700780b */ /* 0x040fe20003f8e000 */
[----:B------:R-:W-:Y:S01]  /*3d50*/  @P5 FMUL R23, R23, 0.25 ;  /* 0x3e80000017175820 */ /* 0x000fe20000400000 */
[----:B------:R-:W-:-:S02]  /*3d60*/  FSEL R8, R4, 1, P5 ;  /* 0x3f80000004087808 */ /* 0x000fc40002800000 */
[----:B--2---:R-:W-:Y:S01]  /*3d70*/  FSETP.GT.AND P5, PT, R45, 8.50705917302346158658e+37, PT ;  /* 0x7e8000002d00780b */ /* 0x004fe20003fa4000 */
[----:B------:R-:W-:Y:S01]  /*3d80*/  @!P2 FMUL R12, R12, 16777216 ;  /* 0x4b8000000c0ca820 */ /* 0x000fe20000400000 */
[----:B------:R-:W-:Y:S01]  /*3d90*/  @!P2 FMUL R27, R27, 16777216 ;  /* 0x4b8000001b1ba820 */ /* 0x000fe20000400000 */
[----:B------:R-:W-:Y:S02]  /*3da0*/  ISETP.NE.AND P2, PT, R72, RZ, PT ;  /* 0x000000ff4800720c */ /* 0x000fe40003f45270 */
[----:B-1----:R-:W-:Y:S02]  /*3db0*/  FSETP.GT.AND P6, PT, R29, 8.50705917302346158658e+37, PT ;  /* 0x7e8000001d00780b */ /* 0x002fe40003fc4000 */
[----:B------:R-:W-:Y:S02]  /*3dc0*/  FSETP.GEU.AND P1, PT, R45, 1.175494350822287508e-38, PT ;  /* 0x008000002d00780b */ /* 0x000fe40003f2e000 */
[----:B------:R-:W-:-:S04]  /*3dd0*/  FSEL R22, R4, 1, P5 ;  /* 0x3f80000004167808 */ /* 0x000fc80002800000 */
[----:B------:R-:W-:Y:S01]  /*3de0*/  @P5 FMUL R45, R45, 0.25 ;  /* 0x3e8000002d2d5820 */ /* 0x000fe20000400000 */
[----:B------:R-:W-:Y:S02]  /*3df0*/  FSETP.GEU.AND P5, PT, R29, 1.175494350822287508e-38, PT ;  /* 0x008000001d00780b */ /* 0x000fe40003fae000 */
[----:B------:R-:W-:Y:S01]  /*3e00*/  FSEL R4, R4, 1, P6 ;  /* 0x3f80000004047808 */ /* 0x000fe20003000000 */
[----:B------:R-:W-:Y:S01]  /*3e10*/  @!P2 FMUL R38, R38, 16777216 ;  /* 0x4b8000002626a820 */ /* 0x000fe20000400000 */
[----:B------:R-:W-:Y:S01]  /*3e20*/  @!P2 FMUL R13, R13, 16777216 ;  /* 0x4b8000000d0da820 */ /* 0x000fe20000400000 */
[----:B------:R-:W-:Y:S01]  /*3e30*/  ISETP.NE.AND P2, PT, R71, RZ, PT ;  /* 0x000000ff4700720c */ /* 0x000fe20003f45270 */
[----:B------:R-:W-:Y:S01]  /*3e40*/  @P6 FMUL R29, R29, 0.25 ;  /* 0x3e8000001d1d6820 */ /* 0x000fe20000400000 */
[----:B------:R-:W-:Y:S02]  /*3e50*/  ISETP.NE.AND P6, PT, R65, RZ, PT ;  /* 0x000000ff4100720c */ /* 0x000fe40003fc5270 */
[----:B------:R-:W0:Y:S01]  /*3e60*/  MUFU.RCP R38, R38 ;  /* 0x0000002600267308 */ /* 0x000e220000001000 */
[----:B------:R-:W-:Y:S01]  /*3e70*/  @!P1 FMUL R45, R45, 16777216 ;  /* 0x4b8000002d2d9820 */ /* 0x000fe20000400000 */
[----:B------:R-:W-:-:S06]  /*3e80*/  @!P4 FMUL R23, R23, 16777216 ;  /* 0x4b8000001717c820 */ /* 0x000fcc0000400000 */
[----:B------:R-:W1:Y:S01]  /*3e90*/  MUFU.RCP R12, R12 ;  /* 0x0000000c000c7308 */ /* 0x000e620000001000 */
[----:B------:R-:W-:Y:S02]  /*3ea0*/  @!P2 FMUL R37, R37, 16777216 ;  /* 0x4b8000002525a820 */ /* 0x000fe40000400000 */
[----:B------:R-:W-:Y:S01]  /*3eb0*/  @!P6 FMUL R36, R36, 16777216 ;  /* 0x4b8000002424e820 */ /* 0x000fe20000400000 */
[----:B------:R-:W-:Y:S01]  /*3ec0*/  @!P0 FMUL R39, R39, 16777216 ;  /* 0x4b80000027278820 */ /* 0x000fe20000400000 */
[----:B------:R-:W-:-:S03]  /*3ed0*/  @!P0 FMUL R43, R43, 16777216 ;  /* 0x4b8000002b2b8820 */ /* 0x000fc60000400000 */
[----:B------:R-:W2:Y:S01]  /*3ee0*/  MUFU.RCP R45, R45 ;  /* 0x0000002d002d7308 */ /* 0x000ea20000001000 */
[----:B------:R-:W-:Y:S01]  /*3ef0*/  ISETP.NE.AND P0, PT, R47, RZ, PT ;  /* 0x000000ff2f00720c */ /* 0x000fe20003f05270 */
[----:B------:R-:W-:Y:S01]  /*3f00*/  @!P4 FMUL R8, R8, 16777216 ;  /* 0x4b8000000808c820 */ /* 0x000fe20000400000 */
[----:B------:R-:W-:Y:S01]  /*3f10*/  ISETP.NE.AND P4, PT, R46, RZ, PT ;  /* 0x000000ff2e00720c */ /* 0x000fe20003f85270 */
[----:B0-----:R-:W-:-:S04]  /*3f20*/  FMUL R46, R38, R13 ;  /* 0x0000000d262e7220 */ /* 0x001fc80000400000 */
[----:B------:R-:W0:Y:S01]  /*3f30*/  MUFU.RCP R47, R30 ;  /* 0x0000001e002f7308 */ /* 0x000e220000001000 */
[----:B-1----:R-:W-:-:S07]  /*3f40*/  FMUL R27, R12, R27 ;  /* 0x0000001b0c1b7220 */ /* 0x002fce0000400000 */
[----:B------:R-:W1:Y:S01]  /*3f50*/  MUFU.RCP R36, R36 ;  /* 0x0000002400247308 */ /* 0x000e620000001000 */
[----:B------:R-:W-:-:S07]  /*3f60*/  @!P1 FMUL R22, R22, 16777216 ;  /* 0x4b80000016169820 */ /* 0x000fce0000400000 */
[----:B------:R-:W3:Y:S08]  /*3f70*/  MUFU.RCP R37, R37 ;  /* 0x0000002500257308 */ /* 0x000ef00000001000 */
[----:B------:R-:W4:Y:S01]  /*3f80*/  MUFU.RCP R23, R23 ;  /* 0x0000001700177308 */ /* 0x000f220000001000 */
[----:B------:R-:W-:-:S07]  /*3f90*/  @!P6 FMUL R15, R15, 16777216 ;  /* 0x4b8000000f0fe820 */ /* 0x000fce0000400000 */
[----:B------:R-:W5:Y:S01]  /*3fa0*/  MUFU.RCP R13, R34 ;  /* 0x00000022000d7308 */ /* 0x000f620000001000 */
[----:B------:R-:W-:Y:S01]  /*3fb0*/  FMUL R21, R48, R21 ;  /* 0x0000001530157220 */ /* 0x000fe20000400000 */
[----:B------:R-:W-:Y:S01]  /*3fc0*/  @!P2 FMUL R14, R14, 16777216 ;  /* 0x4b8000000e0ea820 */ /* 0x000fe20000400000 */
[----:B--2---:R-:W-:-:S05]  /*3fd0*/  FMUL R22, R45, R22 ;  /* 0x000000162d167220 */ /* 0x004fca0000400000 */
[----:B------:R-:W2:Y:S01]  /*3fe0*/  MUFU.RCP R12, R33 ;  /* 0x00000021000c7308 */ /* 0x000ea20000001000 */
[----:B------:R-:W-:Y:S01]  /*3ff0*/  @!P5 FMUL R29, R29, 16777216 ;  /* 0x4b8000001d1dd820 */ /* 0x000fe20000400000 */
[----:B0-----:R-:W-:Y:S01]  /*4000*/  FMUL R28, R47, R28 ;  /* 0x0000001c2f1c7220 */ /* 0x001fe20000400000 */
[----:B-1----:R-:W-:Y:S01]  /*4010*/  FMUL R49, R36, R15 ;  /* 0x0000000f24317220 */ /* 0x002fe20000400000 */
[----:B---3--:R-:W-:Y:S01]  /*4020*/  FMUL R47, R37, R14 ;  /* 0x0000000e252f7220 */ /* 0x008fe20000400000 */
[----:B------:R-:W-:Y:S01]  /*4030*/  FMUL R15, R21, R26 ;  /* 0x0000001a150f7220 */ /* 0x000fe20000400000 */
[----:B------:R-:W-:Y:S01]  /*4040*/  FMUL R18, R27, R18 ;  /* 0x000000121b127220 */ /* 0x000fe20000400000 */
[----:B----4-:R-:W-:Y:S01]  /*4050*/  FMUL R37, R23, R8 ;  /* 0x0000000817257220 */ /* 0x010fe20000400000 */
[----:B------:R-:W-:Y:S01]  /*4060*/  FMUL R21, R22, R67 ;  /* 0x0000004316157220 */ /* 0x000fe20000400000 */
[----:B------:R-:W0:Y:S01]  /*4070*/  LDC.64 R26, c[0x0][0x278] ;  /* 0x00009e00ff1a7b82 */ /* 0x000e220000000a00 */
[----:B-----5:R-:W-:Y:S01]  /*4080*/  FMUL R40, R13, R40 ;  /* 0x000000280d287220 */ /* 0x020fe20000400000 */
[----:B------:R-:W-:Y:S06]  /*4090*/  MUFU.RCP R29, R29 ;  /* 0x0000001d001d7308 */ /* 0x000fec0000001000 */
[----:B------:R-:W1:Y:S02]  /*40a0*/  LDC.64 R22, c[0x0][0x280] ;  /* 0x0000a000ff167b82 */ /* 0x000e640000000a00 */
[----:B------:R-:W3:Y:S01]  /*40b0*/  MUFU.RCP R13, R32 ;  /* 0x00000020000d7308 */ /* 0x000ee20000001000 */
[----:B--2---:R-:W-:-:S07]  /*40c0*/  FMUL R41, R12, R41 ;  /* 0x000000290c297220 */ /* 0x004fce0000400000 */
[----:B------:R2:W4:Y:S01]  /*40d0*/  MUFU.RCP R14, R31 ;  /* 0x0000001f000e7308 */ /* 0x0005220000001000 */
[----:B------:R-:W-:-:S07]  /*40e0*/  @!P5 FMUL R4, R4, 16777216 ;  /* 0x4b8000000404d820 */ /* 0x000fce0000400000 */
[----:B------:R-:W5:Y:S01]  /*40f0*/  MUFU.RCP R12, R39 ;  /* 0x00000027000c7308 */ /* 0x000f620000001000 */
[----:B---3--:R-:W-:Y:S01]  /*4100*/  FMUL R42, R13, R42 ;  /* 0x0000002a0d2a7220 */ /* 0x008fe20000400000 */
[----:B------:R-:W-:Y:S01]  /*4110*/  FMUL R4, R29, R4 ;  /* 0x000000041d047220 */ /* 0x000fe20000400000 */
[----:B--2---:R-:W-:Y:S01]  /*4120*/  FMUL R31, R40, R7 ;  /* 0x00000007281f7220 */ /* 0x004fe20000400000 */
[----:B------:R-:W-:Y:S01]  /*4130*/  FMUL R32, R41, R6 ;  /* 0x0000000629207220 */ /* 0x000fe20000400000 */
[----:B----4-:R-:W-:Y:S01]  /*4140*/  FMUL R35, R14, R35 ;  /* 0x000000230e237220 */ /* 0x010fe20000400000 */
[----:B------:R-:W-:Y:S01]  /*4150*/  FMUL R14, R28, R19 ;  /* 0x000000131c0e7220 */ /* 0x000fe20000400000 */
[----:B------:R-:W-:Y:S01]  /*4160*/  FMUL R33, R42, R5 ;  /* 0x000000052a217220 */ /* 0x000fe20000400000 */
[----:B------:R-:W-:Y:S01]  /*4170*/  FMUL R19, R4, R11 ;  /* 0x0000000b04137220 */ /* 0x000fe20000400000 */
[----:B------:R-:W-:Y:S01]  /*4180*/  FMUL R13, R44, R25 ;  /* 0x000000192c0d7220 */ /* 0x000fe20000400000 */
[----:B------:R-:W-:Y:S01]  /*4190*/  FMUL R30, R35, R10 ;  /* 0x0000000a231e7220 */ /* 0x000fe20000400000 */
[----:B------:R-:W-:-:S02]  /*41a0*/  CS2R R4, SRZ ;  /* 0x0000000000047805 */ /* 0x000fc4000001ff00 */
[----:B------:R-:W-:Y:S01]  /*41b0*/  CS2R R6, SRZ ;  /* 0x0000000000067805 */ /* 0x000fe2000001ff00 */
[----:B-----5:R-:W-:Y:S01]  /*41c0*/  FMUL R43, R12, R43 ;  /* 0x0000002b0c2b7220 */ /* 0x020fe20000400000 */
[----:B------:R-:W-:Y:S01]  /*41d0*/  FMUL R12, R9, R24 ;  /* 0x00000018090c7220 */ /* 0x000fe20000400000 */
[C---:B0-----:R-:W-:Y:S01]  /*41e0*/  IMAD.WIDE R24, R3.reuse, 0x4, R26 ;  /* 0x0000000403187825 */ /* 0x041fe200078e021a */
[----:B------:R-:W-:Y:S02]  /*41f0*/  CS2R R8, SRZ ;  /* 0x0000000000087805 */ /* 0x000fe4000001ff00 */
[----:B------:R-:W-:Y:S01]  /*4200*/  CS2R R10, SRZ ;  /* 0x00000000000a7805 */ /* 0x000fe2000001ff00 */
[----:B-1----:R-:W-:Y:S01]  /*4210*/  IMAD.WIDE R28, R3, 0x4, R22 ;  /* 0x00000004031c7825 */ /* 0x002fe200078e0216 */
[----:B------:R-:W2:Y:S04]  /*4220*/  @!P3 LDG.E.EL.128 R4, desc[UR4][R24.64+-0x800] ;  /* 0xfff800041804b981 */ /* 0x000ea8000c2e1d00 */
[----:B------:R-:W3:Y:S01]  /*4230*/  @!P3 LDG.E.EL.128 R8, desc[UR4][R28.64+-0x800] ;  /* 0xfff800041c08b981 */ /* 0x000ee2000c2e1d00 */
[----:B------:R-:W-:Y:S01]  /*4240*/  FMUL R68, R43, R68 ;  /* 0x000000442b447220 */ /* 0x000fe20000400000 */
[----:B------:R-:W-:Y:S01]  /*4250*/  FMUL R66, R37, R66 ;  /* 0x0000004225427220 */ /* 0x000fe20000400000 */
[----:B------:R-:W-:-:S04]  /*4260*/  IMAD.WIDE R26, R2, 0x4, R26 ;  /* 0x00000004021a7825 */ /* 0x000fc800078e021a */
[----:B------:R-:W-:Y:S01]  /*4270*/  IMAD.WIDE R22, R2, 0x4, R22 ;  /* 0x0000000402167825 */ /* 0x000fe200078e0216 */
[----:B--2---:R-:W-:Y:S02]  /*4280*/  SEL R34, R7, RZ, !P3 ;  /* 0x000000ff07227207 */ /* 0x004fe40005800000 */
[----:B------:R-:W-:Y:S02]  /*4290*/  SEL R6, R6, RZ, !P3 ;  /* 0x000000ff06067207 */ /* 0x000fe40005800000 */
[----:B---3--:R-:W-:Y:S02]  /*42a0*/  SEL R11, R11, RZ, !P3 ;  /* 0x000000ff0b0b7207 */ /* 0x008fe40005800000 */
[----:B------:R-:W-:Y:S02]  /*42b0*/  SEL R7, R10, RZ, !P3 ;  /* 0x000000ff0a077207 */ /* 0x000fe40005800000 */
[----:B------:R-:W-:Y:S02]  /*42c0*/  SEL R5, R5, RZ, !P3 ;  /* 0x000000ff05057207 */ /* 0x000fe40005800000 */
[----:B------:R-:W-:-:S02]  /*42d0*/  SEL R24, R9, RZ, !P3 ;  /* 0x000000ff09187207 */ /* 0x000fc40005800000 */
[----:B------:R-:W-:Y:S02]  /*42e0*/  SEL R25, R4, RZ, !P3 ;  /* 0x000000ff04197207 */ /* 0x000fe40005800000 */
[----:B------:R-:W-:Y:S01]  /*42f0*/  SEL R8, R8, RZ, !P3 ;  /* 0x000000ff08087207 */ /* 0x000fe20005800000 */
[----:B------:R-:W-:Y:S01]  /*4300*/  FFMA R19, R34, R19, R11 ;  /* 0x0000001322137223 */ /* 0x000fe2000000000b */
[----:B------:R-:W-:Y:S01]  /*4310*/  FFMA R21, R6, R21, R7 ;  /* 0x0000001506157223 */ /* 0x000fe20000000007 */
[----:B------:R-:W-:Y:S01]  /*4320*/  FFMA R24, R5, R66, R24 ;  /* 0x0000004205187223 */ /* 0x000fe20000000018 */
[----:B------:R-:W-:Y:S01]  /*4330*/  CS2R R4, SRZ ;  /* 0x0000000000047805 */ /* 0x000fe2000001ff00 */
[----:B------:R-:W-:Y:S01]  /*4340*/  FFMA R25, R25, R68, R8 ;  /* 0x0000004419197223 */ /* 0x000fe20000000008 */
[----:B------:R-:W-:Y:S02]  /*4350*/  CS2R R6, SRZ ;  /* 0x0000000000067805 */ /* 0x000fe4000001ff00 */
[----:B------:R-:W-:-:S02]  /*4360*/  CS2R R8, SRZ ;  /* 0x0000000000087805 */ /* 0x000fc4000001ff00 */
[----:B------:R-:W-:Y:S02]  /*4370*/  CS2R R10, SRZ ;  /* 0x00000000000a7805 */ /* 0x000fe4000001ff00 */
[----:B------:R0:W2:Y:S04]  /*4380*/  @!P4 LDG.E.EL.128 R4, desc[UR4][R26.64+-0x800] ;  /* 0xfff800041a04c981 */ /* 0x0000a8000c2e1d00 */
[----:B------:R-:W3:Y:S01]  /*4390*/  @!P4 LDG.E.EL.128 R8, desc[UR4][R22.64+-0x800] ;  /* 0xfff800041608c981 */ /* 0x000ee2000c2e1d00 */
[----:B0-----:R-:W0:Y:S01]  /*43a0*/  LDC.64 R26, c[0x0][0x250] ;  /* 0x00009400ff1a7b82 */ /* 0x001e220000000a00 */
[----:B------:R-:W-:Y:S02]  /*43b0*/  ISETP.NE.AND P2, PT, R64, RZ, PT ;  /* 0x000000ff4000720c */ /* 0x000fe40003f45270 */
[----:B--2---:R-:W-:-:S02]  /*43c0*/  SEL R28, R7, RZ, !P4 ;  /* 0x000000ff071c7207 */ /* 0x004fc40006000000 */
[----:B------:R-:W-:Y:S02]  /*43d0*/  SEL R29, R6, RZ, !P4 ;  /* 0x000000ff061d7207 */ /* 0x000fe40006000000 */
[----:B---3--:R-:W-:Y:S02]  /*43e0*/  SEL R11, R11, RZ, !P4 ;  /* 0x000000ff0b0b7207 */ /* 0x008fe40006000000 */
[----:B------:R-:W-:-:S03]  /*43f0*/  SEL R10, R10, RZ, !P4 ;  /* 0x000000ff0a0a7207 */ /* 0x000fc60006000000 */
[----:B------:R-:W-:Y:S02]  /*4400*/  FFMA R28, R28, R33, R11 ;  /* 0x000000211c1c7223 */ /* 0x000fe4000000000b */
[----:B------:R-:W-:Y:S02]  /*4410*/  FFMA R29, R29, R32, R10 ;  /* 0x000000201d1d7223 */ /* 0x000fe4000000000a */
[----:B------:R-:W1:Y:S01]  /*4420*/  LDC.64 R32, c[0x0][0x258] ;  /* 0x00009600ff207b82 */ /* 0x000e620000000a00 */
[----:B------:R-:W-:Y:S02]  /*4430*/  SEL R34, R5, RZ, !P4 ;  /* 0x000000ff05227207 */ /* 0x000fe40006000000 */
[----:B------:R-:W-:Y:S02]  /*4440*/  SEL R9, R9, RZ, !P4 ;  /* 0x000000ff09097207 */ /* 0x000fe40006000000 */
[----:B------:R-:W-:Y:S02]  /*4450*/  SEL R35, R4, RZ, !P4 ;  /* 0x000000ff04237207 */ /* 0x000fe40006000000 */
[----:B------:R-:W-:Y:S01]  /*4460*/  SEL R8, R8, RZ, !P4 ;  /* 0x000000ff08087207 */ /* 0x000fe20006000000 */
[----:B------:R-:W-:Y:S01]  /*4470*/  FFMA R34, R34, R31, R9 ;  /* 0x0000001f22227223 */ /* 0x000fe20000000009 */
[----:B------:R-:W-:-:S02]  /*4480*/  CS2R R4, SRZ ;  /* 0x0000000000047805 */ /* 0x000fc4000001ff00 */
[----:B------:R-:W-:Y:S02]  /*4490*/  CS2R R6, SRZ ;  /* 0x0000000000067805 */ /* 0x000fe4000001ff00 */
[----:B------:R-:W-:Y:S01]  /*44a0*/  CS2R R10, SRZ ;  /* 0x00000000000a7805 */ /* 0x000fe2000001ff00 */
[----:B------:R-:W-:Y:S01]  /*44b0*/  FFMA R35, R35, R30, R8 ;  /* 0x0000001e23237223 */ /* 0x000fe20000000008 */
[----:B------:R-:W-:Y:S01]  /*44c0*/  CS2R R8, SRZ ;  /* 0x0000000000087805 */ /* 0x000fe2000001ff00 */
[----:B0-----:R-:W-:-:S05]  /*44d0*/  IMAD.WIDE R30, R3, 0x4, R26 ;  /* 0x00000004031e7825 */ /* 0x001fca00078e021a */
[----:B------:R-:W2:Y:S01]  /*44e0*/  @!P2 LDG.E.EL.128 R4, desc[UR4][R30.64+-0x400] ;  /* 0xfffc00041e04a981 */ /* 0x000ea2000c2e1d00 */
[----:B-1----:R-:W-:-:S04]  /*44f0*/  IMAD.WIDE R22, R2, 0x4, R32 ;  /* 0x0000000402167825 */ /* 0x002fc800078e0220 */
[----:B------:R-:W-:-:S05]  /*4500*/  IMAD.WIDE R32, R3, 0x4, R32 ;  /* 0x0000000403207825 */ /* 0x000fca00078e0220 */
[----:B------:R-:W3:Y:S01]  /*4510*/  @!P2 LDG.E.EL.128 R8, desc[UR4][R32.64+-0x400] ;  /* 0xfffc00042008a981 */ /* 0x000ee2000c2e1d00 */
[----:B------:R-:W-:Y:S01]  /*4520*/  FMUL R16, R47, R16 ;  /* 0x000000102f107220 */ /* 0x000fe20000400000 */
[----:B------:R-:W-:Y:S01]  /*4530*/  FMUL R17, R46, R17 ;  /* 0x000000112e117220 */ /* 0x000fe20000400000 */
[----:B------:R-:W-:Y:S01]  /*4540*/  FMUL R20, R49, R20 ;  /* 0x0000001431147220 */ /* 0x000fe20000400000 */
[----:B------:R-:W-:Y:S01]  /*4550*/  IMAD.WIDE R26, R2, 0x4, R26 ;  /* 0x00000004021a7825 */ /* 0x000fe200078e021a */
[----:B--2---:R-:W-:Y:S02]  /*4560*/  SEL R3, R6, RZ, !P2 ;  /* 0x000000ff06037207 */ /* 0x004fe40005000000 */
[----:B------:R-:W-:Y:S02]  /*4570*/  SEL R7, R7, RZ, !P2 ;  /* 0x000000ff07077207 */ /* 0x000fe40005000000 */
[----:B------:R-:W-:Y:S02]  /*4580*/  SEL R6, R5, RZ, !P2 ;  /* 0x000000ff05067207 */ /* 0x000fe40005000000 */
[----:B---3--:R-:W-:-:S02]  /*4590*/  SEL R10, R10, RZ, !P2 ;  /* 0x000000ff0a0a7207 */ /* 0x008fc40005000000 */
[----:B------:R-:W-:Y:S02]  /*45a0*/  SEL R30, R11, RZ, !P2 ;  /* 0x000000ff0b1e7207 */ /* 0x000fe40005000000 */
[----:B------:R-:W-:Y:S01]  /*45b0*/  SEL R9, R9, RZ, !P2 ;  /* 0x000000ff09097207 */ /* 0x000fe20005000000 */
[----:B------:R-:W-:Y:S01]  /*45c0*/  FFMA R16, R3, R16, R10 ;  /* 0x0000001003107223 */ /* 0x000fe2000000000a */
[----:B------:R-:W-:Y:S02]  /*45d0*/  SEL R3, R4, RZ, !P2 ;  /* 0x000000ff04037207 */ /* 0x000fe40005000000 */
[----:B------:R-:W-:Y:S01]  /*45e0*/  SEL R8, R8, RZ, !P2 ;  /* 0x000000ff08087207 */ /* 0x000fe20005000000 */
[----:B------:R-:W-:Y:S01]  /*45f0*/  FFMA R20, R7, R20, R30 ;  /* 0x0000001407147223 */ /* 0x000fe2000000001e */
[----:B------:R-:W-:Y:S01]  /*4600*/  FFMA R17, R6, R17, R9 ;  /* 0x0000001106117223 */ /* 0x000fe20000000009 */
[----:B------:R-:W-:Y:S02]  /*4610*/  CS2R R4, SRZ ;  /* 0x0000000000047805 */ /* 0x000fe4000001ff00 */
[----:B------:R-:W-:Y:S01]  /*4620*/  CS2R R6, SRZ ;  /* 0x0000000000067805 */ /* 0x000fe2000001ff00 */
[----:B------:R-:W-:Y:S01]  /*4630*/  FFMA R18, R3, R18, R8 ;  /* 0x0000001203127223 */ /* 0x000fe20000000008 */
[----:B------:R-:W-:-:S02]  /*4640*/  CS2R R8, SRZ ;  /* 0x0000000000087805 */ /* 0x000fc4000001ff00 */
[----:B------:R-:W-:Y:S02]  /*4650*/  CS2R R10, SRZ ;  /* 0x00000000000a7805 */ /* 0x000fe4000001ff00 */
[----:B------:R-:W2:Y:S04]  /*4660*/  @!P0 LDG.E.EL.128 R4, desc[UR4][R26.64+-0x400] ;  /* 0xfffc00041a048981 */ /* 0x000ea8000c2e1d00 */
[----:B------:R-:W3:Y:S01]  /*4670*/  @!P0 LDG.E.EL.128 R8, desc[UR4][R22.64+-0x400] ;  /* 0xfffc000416088981 */ /* 0x000ee2000c2e1d00 */
[----:B------:R-:W-:-:S04]  /*4680*/  FSETP.GEU.AND P5, PT, R35, RZ, PT ;  /* 0x000000ff2300720b */ /* 0x000fc80003fae000 */
[----:B------:R-:W-:Y:S02]  /*4690*/  @!P4 FSEL R52, R35, RZ, P5 ;  /* 0x000000ff2334c208 */ /* 0x000fe40002800000 */
[----:B------:R-:W-:-:S04]  /*46a0*/  FSETP.GEU.AND P5, PT, R34, RZ, PT ;  /* 0x000000ff2200720b */ /* 0x000fc80003fae000 */
[----:B------:R-:W-:Y:S02]  /*46b0*/  @!P4 FSEL R53, R34, RZ, P5 ;  /* 0x000000ff2235c208 */ /* 0x000fe40002800000 */
[----:B------:R-:W-:-:S04]  /*46c0*/  FSETP.GEU.AND P5, PT, R29, RZ, PT ;  /* 0x000000ff1d00720b */ /* 0x000fc80003fae000 */
[----:B------:R-:W-:Y:S02]  /*46d0*/  @!P4 FSEL R54, R29, RZ, P5 ;  /* 0x000000ff1d36c208 */ /* 0x000fe40002800000 */
[----:B------:R-:W-:-:S04]  /*46e0*/  FSETP.GEU.AND P5, PT, R28, RZ, PT ;  /* 0x000000ff1c00720b */ /* 0x000fc80003fae000 */
[----:B------:R-:W-:Y:S02]  /*46f0*/  @!P4 FSEL R55, R28, RZ, P5 ;  /* 0x000000ff1c37c208 */ /* 0x000fe40002800000 */
[C---:B------:R-:W-:Y:S02]  /*4700*/  FSETP.GEU.AND P4, PT, R25.reuse, RZ, PT ;  /* 0x000000ff1900720b */ /* 0x040fe40003f8e000 */
[C---:B------:R-:W-:Y:S02]  /*4710*/  FSETP.GEU.AND P5, PT, R24.reuse, RZ, PT ;  /* 0x000000ff1800720b */ /* 0x040fe40003fae000 */
[----:B------:R-:W-:Y:S02]  /*4720*/  @!P3 FSEL R56, R25, RZ, P4 ;  /* 0x000000ff1938b208 */ /* 0x000fe40002000000 */
[----:B------:R-:W-:Y:S02]  /*4730*/  FSETP.GEU.AND P4, PT, R21, RZ, PT ;  /* 0x000000ff1500720b */ /* 0x000fe40003f8e000 */
[----:B------:R-:W-:-:S02]  /*4740*/  @!P3 FSEL R57, R24, RZ, P5 ;  /* 0x000000ff1839b208 */ /* 0x000fc40002800000 */
[----:B------:R-:W-:Y:S02]  /*4750*/  FSETP.GEU.AND P5, PT, R19, RZ, PT ;  /* 0x000000ff1300720b */ /* 0x000fe40003fae000 */
[----:B------:R-:W-:Y:S02]  /*4760*/  @!P3 FSEL R58, R21, RZ, P4 ;  /* 0x000000ff153ab208 */ /* 0x000fe40002000000 */
[----:B------:R-:W-:Y:S02]  /*4770*/  @!P3 FSEL R59, R19, RZ, P5 ;  /* 0x000000ff133bb208 */ /* 0x000fe40002800000 */
[----:B------:R-:W-:Y:S02]  /*4780*/  ISETP.GE.AND P6, PT, R2, 0x100, PT ;  /* 0x000001000200780c */ /* 0x000fe40003fc6270 */
[----:B------:R-:W-:Y:S02]  /*4790*/  ISETP.NE.AND P1, PT, R70, RZ, PT ;  /* 0x000000ff4600720c */ /* 0x000fe40003f25270 */
[----:B------:R-:W-:-:S04]  /*47a0*/  SHF.R.U32.HI R2, RZ, 0xb, R69 ;  /* 0x0000000bff027819 */ /* 0x000fc80000011645 */
[----:B------:R-:W-:Y:S02]  /*47b0*/  LOP3.LUT R2, R2, 0x1, RZ, 0xc0, !PT ;  /* 0x0000000102027812 */ /* 0x000fe400078ec0ff */
[----:B--2---:R-:W-:Y:S02]  /*47c0*/  SEL R6, R6, RZ, !P0 ;  /* 0x000000ff06067207 */ /* 0x004fe40004000000 */
[----:B---3--:R-:W-:Y:S02]  /*47d0*/  SEL R3, R10, RZ, !P0 ;  /* 0x000000ff0a037207 */ /* 0x008fe40004000000 */
[----:B------:R-:W-:-:S03]  /*47e0*/  SEL R8, R8, RZ, !P0 ;  /* 0x000000ff08087207 */ /* 0x000fc60004000000 */
[----:B------:R-:W-:Y:S01]  /*47f0*/  FFMA R15, R6, R15, R3 ;  /* 0x0000000f060f7223 */ /* 0x000fe20000000003 */
[----:B------:R-:W-:Y:S02]  /*4800*/  SEL R3, R4, RZ, !P0 ;  /* 0x000000ff04037207 */ /* 0x000fe40004000000 */
[----:B------:R-:W-:Y:S02]  /*4810*/  SEL R6, R5, RZ, !P0 ;  /* 0x000000ff05067207 */ /* 0x000fe40004000000 */
[----:B------:R-:W-:Y:S01]  /*4820*/  SEL R9, R9, RZ, !P0 ;  /* 0x000000ff09097207 */ /* 0x000fe20004000000 */
[----:B------:R-:W-:Y:S01]  /*4830*/  FFMA R12, R3, R12, R8 ;  /* 0x0000000c030c7223 */ /* 0x000fe20000000008 */
[----:B------:R-:W-:Y:S01]  /*4840*/  SHF.R.U32.HI R3, RZ, 0xf, R69 ;  /* 0x0000000fff037819 */ /* 0x000fe20000011645 */
[----:B------:R-:W0:Y:S01]  /*4850*/  LDC.64 R4, c[0x0][0x2d8] ;  /* 0x0000b600ff047b82 */ /* 0x000e220000000a00 */
[----:B------:R-:W-:Y:S01]  /*4860*/  SEL R7, R7, RZ, !P0 ;  /* 0x000000ff07077207 */ /* 0x000fe20004000000 */
[----:B------:R-:W-:Y:S01]  /*4870*/  FFMA R13, R6, R13, R9 ;  /* 0x0000000d060d7223 */ /* 0x000fe20000000009 */
[----:B------:R-:W-:-:S02]  /*4880*/  SEL R30, R11, RZ, !P0 ;  /* 0x000000ff0b1e7207 */ /* 0x000fc40004000000 */
[----:B------:R-:W-:Y:S02]  /*4890*/  LOP3.LUT R3, R3, 0x1, RZ, 0xc0, !PT ;  /* 0x0000000103037812 */ /* 0x000fe400078ec0ff */
[C---:B------:R-:W-:Y:S01]  /*48a0*/  FSETP.GEU.AND P4, PT, R12.reuse, RZ, PT ;  /* 0x000000ff0c00720b */ /* 0x040fe20003f8e000 */
[----:B------:R-:W-:Y:S01]  /*48b0*/  FFMA R14, R7, R14, R30 ;  /* 0x0000000e070e7223 */ /* 0x000fe2000000001e */
[----:B------:R-:W-:Y:S02]  /*48c0*/  FSETP.GEU.AND P5, PT, R13, RZ, PT ;  /* 0x000000ff0d00720b */ /* 0x000fe40003fae000 */
[----:B------:R-:W-:Y:S02]  /*48d0*/  ISETP.NE.U32.AND P3, PT, R3, 0x1, PT ;  /* 0x000000010300780c */ /* 0x000fe40003f65070 */
[----:B------:R-:W-:Y:S02]  /*48e0*/  SHF.R.U32.HI R3, RZ, 0xe, R69 ;  /* 0x0000000eff037819 */ /* 0x000fe40000011645 */
[----:B------:R-:W-:-:S02]  /*48f0*/  @!P0 FSEL R52, R12, RZ, P4 ;  /* 0x000000ff0c348208 */ /* 0x000fc40002000000 */
[----:B------:R-:W-:Y:S02]  /*4900*/  FSETP.GEU.AND P4, PT, R15, RZ, PT ;  /* 0x000000ff0f00720b */ /* 0x000fe40003f8e000 */
[----:B------:R-:W-:Y:S02]  /*4910*/  @!P0 FSEL R53, R13, RZ, P5 ;  /* 0x000000ff0d358208 */ /* 0x000fe40002800000 */
[----:B------:R-:W-:Y:S02]  /*4920*/  FSETP.GEU.AND P5, PT, R14, RZ, PT ;  /* 0x000000ff0e00720b */ /* 0x000fe40003fae000 */
[----:B------:R-:W-:Y:S02]  /*4930*/  LOP3.LUT R3, R3, 0x1, RZ, 0xc0, !PT ;  /* 0x0000000103037812 */ /* 0x000fe400078ec0ff */
[----:B------:R-:W-:Y:S02]  /*4940*/  @!P0 FSEL R54, R15, RZ, P4 ;  /* 0x000000ff0f368208 */ /* 0x000fe40002000000 */
[----:B------:R-:W-:-:S02]  /*4950*/  FSETP.GEU.AND P4, PT, R18, RZ, PT ;  /* 0x000000ff1200720b */ /* 0x000fc40003f8e000 */
[----:B------:R-:W-:Y:S02]  /*4960*/  @!P0 FSEL R55, R14, RZ, P5 ;  /* 0x000000ff0e378208 */ /* 0x000fe40002800000 */
[----:B------:R-:W-:Y:S02]  /*4970*/  ISETP.NE.U32.AND P0, PT, R3, 0x1, PT ;  /* 0x000000010300780c */ /* 0x000fe40003f05070 */
[----:B------:R-:W-:Y:S02]  /*4980*/  SHF.R.U32.HI R3, RZ, 0xd, R69 ;  /* 0x0000000dff037819 */ /* 0x000fe40000011645 */
[----:B------:R-:W-:Y:S02]  /*4990*/  FSETP.GEU.AND P5, PT, R17, RZ, PT ;  /* 0x000000ff1100720b */ /* 0x000fe40003fae000 */
[----:B------:R-:W-:Y:S02]  /*49a0*/  @!P2 FSEL R56, R18, RZ, P4 ;  /* 0x000000ff1238a208 */ /* 0x000fe40002000000 */
[----:B------:R-:W-:-:S02]  /*49b0*/  FSETP.GEU.AND P4, PT, R16, RZ, PT ;  /* 0x000000ff1000720b */ /* 0x000fc40003f8e000 */
[----:B------:R-:W-:Y:S02]  /*49c0*/  LOP3.LUT R3, R3, 0x1, RZ, 0xc0, !PT ;  /* 0x0000000103037812 */ /* 0x000fe400078ec0ff */
[----:B------:R-:W-:Y:S02]  /*49d0*/  SHF.R.U32.HI R7, RZ, 0x8, R69 ;  /* 0x00000008ff077819 */ /* 0x000fe40000011645 */
[----:B------:R-:W-:Y:S02]  /*49e0*/  @!P2 FSEL R57, R17, RZ, P5 ;  /* 0x000000ff1139a208 */ /* 0x000fe40002800000 */
[----:B------:R-:W-:Y:S02]  /*49f0*/  @!P2 FSEL R58, R16, RZ, P4 ;  /* 0x000000ff103aa208 */ /* 0x000fe40002000000 */
[----:B------:R-:W-:Y:S02]  /*4a00*/  FSETP.GEU.AND P5, PT, R20, RZ, PT ;  /* 0x000000ff1400720b */ /* 0x000fe40003fae000 */
[----:B------:R-:W-:-:S02]  /*4a10*/  ISETP.NE.U32.AND P4, PT, R3, 0x1, PT ;  /* 0x000000010300780c */ /* 0x000fc40003f85070 */
[----:B------:R-:W-:Y:S02]  /*4a20*/  LOP3.LUT R7, R7, 0x1, RZ, 0xc0, !PT ;  /* 0x0000000107077812 */ /* 0x000fe400078ec0ff */
[--C-:B------:R-:W-:Y:S02]  /*4a30*/  SHF.R.U32.HI R6, RZ, 0x9, R69.reuse ;  /* 0x00000009ff067819 */ /* 0x100fe40000011645 */
[----:B------:R-:W-:Y:S02]  /*4a40*/  SHF.R.U32.HI R3, RZ, 0xa, R69 ;  /* 0x0000000aff037819 */ /* 0x000fe40000011645 */
[----:B------:R-:W-:Y:S02]  /*4a50*/  @!P2 FSEL R59, R20, RZ, P5 ;  /* 0x000000ff143ba208 */ /* 0x000fe40002800000 */
[----:B------:R-:W-:Y:S02]  /*4a60*/  ISETP.NE.U32.AND P2, PT, R7, 0x1, PT ;  /* 0x000000010700780c */ /* 0x000fe40003f45070 */
[----:B------:R-:W-:-:S02]  /*4a70*/  LOP3.LUT R6, R6, 0x1, RZ, 0xc0, !PT ;  /* 0x0000000106067812 */ /* 0x000fc400078ec0ff */
[----:B------:R-:W-:Y:S02]  /*4a80*/  LOP3.LUT R3, R3, 0x1, RZ, 0xc0, !PT ;  /* 0x0000000103037812 */ /* 0x000fe400078ec0ff */
[----:B------:R-:W-:Y:S02]  /*4a90*/  SHF.R.U32.HI R69, RZ, 0xc, R69 ;  /* 0x0000000cff457819 */ /* 0x000fe40000011645 */
[----:B------:R-:W-:Y:S02]  /*4aa0*/  @!P6 FSEL R52, R63, RZ, P2 ;  /* 0x000000ff3f34e208 */ /* 0x000fe40001000000 */
[----:B------:R-:W-:Y:S02]  /*4ab0*/  ISETP.NE.U32.AND P5, PT, R6, 0x1, PT ;  /* 0x000000010600780c */ /* 0x000fe40003fa5070 */
[----:B------:R-:W-:Y:S02]  /*4ac0*/  ISETP.NE.U32.AND P2, PT, R3, 0x1, PT ;  /* 0x000000010300780c */ /* 0x000fe40003f45070 */
[----:B------:R-:W-:-:S02]  /*4ad0*/  LOP3.LUT R69, R69, 0x1, RZ, 0xc0, !PT ;  /* 0x0000000145457812 */ /* 0x000fc400078ec0ff */
[----:B------:R-:W-:Y:S02]  /*4ae0*/  @!P6 FSEL R53, R62, RZ, P5 ;  /* 0x000000ff3e35e208 */ /* 0x000fe40002800000 */
[----:B------:R-:W-:Y:S02]  /*4af0*/  @!P6 FSEL R54, R60, RZ, P2 ;  /* 0x000000ff3c36e208 */ /* 0x000fe40001000000 */
[----:B------:R-:W-:Y:S02]  /*4b00*/  ISETP.NE.U32.AND P5, PT, R2, 0x1, PT ;  /* 0x000000010200780c */ /* 0x000fe40003fa5070 */
[----:B------:R-:W-:Y:S01]  /*4b10*/  ISETP.NE.U32.AND P2, PT, R69, 0x1, PT ;  /* 0x000000014500780c */ /* 0x000fe20003f45070 */
[----:B0-----:R-:W-:Y:S01]  /*4b20*/  IMAD.WIDE R2, R0, 0x4, R4 ;  /* 0x0000000400027825 */ /* 0x001fe200078e0204 */
[----:B------:R-:W-:Y:S02]  /*4b30*/  @!P1 FSEL R59, R75, RZ, P3 ;  /* 0x000000ff4b3b9208 */ /* 0x000fe40001800000 */
[----:B------:R-:W-:-:S02]  /*4b40*/  @!P6 FSEL R55, R61, RZ, P5 ;  /* 0x000000ff3d37e208 */ /* 0x000fc40002800000 */
[----:B------:R-:W-:Y:S02]  /*4b50*/  @!P1 FSEL R56, R77, RZ, P2 ;  /* 0x000000ff4d389208 */ /* 0x000fe40001000000 */
[----:B------:R-:W-:Y:S02]  /*4b60*/  @!P1 FSEL R57, R74, RZ, P4 ;  /* 0x000000ff4a399208 */ /* 0x000fe40002000000 */
[----:B------:R-:W-:Y:S01]  /*4b70*/  @!P1 FSEL R58, R76, RZ, P0 ;  /* 0x000000ff4c3a9208 */ /* 0x000fe20000000000 */
[----:B------:R-:W-:Y:S04]  /*4b80*/  STG.E.128 desc[UR4][R2.64], R52 ;  /* 0x0000003402007986 */ /* 0x000fe8000c101d04 */
[----:B------:R-:W-:Y:S01]  /*4b90*/  STG.E.128 desc[UR4][R2.64+0x800], R56 ;  /* 0x0008003802007986 */ /* 0x000fe2000c101d04 */
[----:B------:R-:W-:Y:S05]  /*4ba0*/  EXIT ;  /* 0x000000000000794d */ /* 0x000fea0003800000 */
.L_x_0:
[----:B------:R-:W-:-:S00]  /*4bb0*/  BRA `(.L_x_0) ;  /* 0xfffffffc00fc7947 */ /* 0x000fc0000383ffff */
[----:B------:R-:W-:-:S00]  /*4bc0*/  NOP ;  /* 0x0000000000007918 */ /* 0x000fc00000000000 */
        /* <DEDUP_REMOVED lines=11> */
.L_x_1:


//--------------------- .nv.global.init           --------------------------
	.section	.nv.global.init,"aw",@progbits
.nv.global.init:
	.type		_$_str,@object
	.size		_$_str,(_$_str_$_2 - _$_str)
_$_str:
        /*0000*/ 	.byte	0x5f, 0x5f, 0x43, 0x55, 0x44, 0x41, 0x5f, 0x46, 0x54, 0x5a, 0x00
	.type		_$_str_$_2,@object
	.size		_$_str_$_2,(.L_1 - _$_str_$_2)
_$_str_$_2:
        /*000b*/ 	.byte	0x5f, 0x5f, 0x43, 0x55, 0x44, 0x41, 0x5f, 0x50, 0x52, 0x45, 0x43, 0x5f, 0x53, 0x51, 0x52, 0x54
        /*001b*/ 	.byte	0x00
.L_1:


//--------------------- .nv.constant0.triton_poi_fused_cat_13 --------------------------
	.section	.nv.constant0.triton_poi_fused_cat_13,"a",@progbits
	.sectionflags	@""
	.align	4
.nv.constant0.triton_poi_fused_cat_13:
	.zero		740
